def attn_fwd(
    Q,
    K,
    V,
    Out,
    Lse,
    sm_scale,
    stride_qz,
    stride_qh,
    stride_qm,
    stride_qk,
    stride_kz,
    stride_kh,
    stride_kn,
    stride_kk,
    stride_vz,
    stride_vh,
    stride_vn,
    stride_vk,
    stride_oz,
    stride_oh,
    stride_om,
    stride_ok,
    seqlen_q,
    seqlen_k,
    BLOCK_M: tl.constexpr,
    BLOCK_N: tl.constexpr,
    HEAD_DIM: tl.constexpr,
    CAUSAL: tl.constexpr,
):
    start_m = tl.program_id(0)
    off_hz = tl.program_id(1)
    q_off = off_hz * stride_qh
    k_off = off_hz * stride_kh
    v_off = off_hz * stride_vh
    offs_m = start_m * BLOCK_M + tl.arange(0, BLOCK_M)
    offs_d = tl.arange(0, HEAD_DIM)
    offs_n = tl.arange(0, BLOCK_N)
    q_ptrs = Q + q_off + offs_m[:, None] * stride_qm + offs_d[None, :] * stride_qk
    k_ptrs = K + k_off + offs_d[:, None] * stride_kk + offs_n[None, :] * stride_kn
    v_ptrs = V + v_off + offs_n[:, None] * stride_vn + offs_d[None, :] * stride_vk
    m_i = tl.full([BLOCK_M], float("-inf"), dtype=tl.float32)
    l_i = tl.zeros([BLOCK_M], dtype=tl.float32) + 1.0
    acc = tl.zeros([BLOCK_M, HEAD_DIM], dtype=tl.float32)
    q = tl.load(q_ptrs)
    acc, l_i, m_i = _attn_fwd_inner(
        acc,
        l_i,
        m_i,
        q,
        k_ptrs,
        v_ptrs,
        sm_scale,
        stride_kn,
        stride_vn,
        start_m,
        seqlen_k,
        BLOCK_M,
        BLOCK_N,
        HEAD_DIM,
        CAUSAL,
    )
    acc = acc / l_i[:, None]
    lse = m_i + tl.math.log2(l_i) / 1.4426950408889634
    o_ptrs = (
        Out
        + off_hz * stride_oh
        + offs_m[:, None] * stride_om
        + offs_d[None, :] * stride_ok
    )
    tl.store(o_ptrs, acc.to(Out.dtype.element_ty))
    tl.store(Lse + off_hz * seqlen_q + offs_m, lse)

# config = {"BLOCK_M": 256, "BLOCK_N": 128, "HEAD_DIM": 32, "arch": "sm_90", "causal": false, "dtype": "bf16", "num_stages": 2, "num_warps": 16}
# arch = sm_90


// ===== COMPILED SASS (sm_90a) =====

	.target	sm_90a

	.elftype	@"ET_EXEC"


//--------------------- .note.nv.tkinfo           --------------------------
	.section	.note.nv.tkinfo,"",@"SHT_NOTE"
	.sectionflags	@"SHF_NOTE_NV_TKINFO"
	.tkinfo
        /*0018*/ 	.word	0x00000002
        /*0030*/ 	.string	""
        /*0030*/ 	.string	"ptxas"
        /*0030*/ 	.string	"Cuda compilation tools, release 13.0, V13.0.88"
        /*0030*/ 	.string	"Build cuda_13.0.r13.0/compiler.36424714_0"
        /*0030*/ 	.string	"-v  -suppress-debug-info  -lineinfo  -arch sm_90a "



//--------------------- .note.nv.cuinfo           --------------------------
	.section	.note.nv.cuinfo,"",@"SHT_NOTE"
	.sectionflags	@"SHF_NOTE_NV_CUINFO"
        /*0018*/ 	.short	0x0002
        /*001a*/ 	.short	0x005a
        /*001c*/ 	.short	0x0082
	.zero		2


//--------------------- .nv.info                  --------------------------
	.section	.nv.info,"",@"SHT_CUDA_INFO"
	.align	4


	//----- nvinfo : EIATTR_REGCOUNT
	.align		4
        /*0000*/ 	.byte	0x04, 0x2f
        /*0002*/ 	.short	(.L_2 - .L_1)
	.align		4
.L_1:
        /*0004*/ 	.word	index@(attn_fwd)
        /*0008*/ 	.word	0x00000080


	//----- nvinfo : EIATTR_FRAME_SIZE
	.align		4
.L_2:
        /*000c*/ 	.byte	0x04, 0x11
        /*000e*/ 	.short	(.L_4 - .L_3)
	.align		4
.L_3:
        /*0010*/ 	.word	index@(attn_fwd)
        /*0014*/ 	.word	0x00000048


	//----- nvinfo : EIATTR_MIN_STACK_SIZE
	.align		4
.L_4:
        /*0018*/ 	.byte	0x04, 0x12
        /*001a*/ 	.short	(.L_6 - .L_5)
	.align		4
.L_5:
        /*001c*/ 	.word	index@(attn_fwd)
        /*0020*/ 	.word	0x00000048
.L_6:


//--------------------- .nv.compat                --------------------------
	.section	.nv.compat,"",@"SHT_CUDA_COMPAT_INFO"
	.align	4
        /*0000*/ 	.byte	0x02, 0x09, 0x01, 0x00, 0x02, 0x02, 0x04, 0x00, 0x02, 0x05, 0x05, 0x00, 0x03, 0x07, 0x01, 0x01
        /*0010*/ 	.byte	0x02, 0x03, 0x00, 0x00, 0x02, 0x06, 0x01, 0x00, 0x04, 0x0b, 0x08, 0x00, 0x00, 0x00, 0x00, 0x00
        /*0020*/ 	.byte	0x00, 0x00, 0x00, 0x00


//--------------------- .nv.info.attn_fwd         --------------------------
	.section	.nv.info.attn_fwd,"",@"SHT_CUDA_INFO"
	.sectionflags	@""
	.align	4


	//----- nvinfo : EIATTR_CUDA_API_VERSION
	.align		4
        /*0000*/ 	.byte	0x04, 0x37
        /*0002*/ 	.short	(.L_8 - .L_7)
.L_7:
        /*0004*/ 	.word	0x00000082


	//----- nvinfo : EIATTR_KPARAM_INFO
	.align		4
.L_8:
        /*0008*/ 	.byte	0x04, 0x17
        /*000a*/ 	.short	(.L_10 - .L_9)
.L_9:
        /*000c*/ 	.word	0x00000000
        /*0010*/ 	.short	0x0019
        /*0012*/ 	.short	0x0080
        /*0014*/ 	.byte	0x00, 0xf4, 0x21, 0x00


	//----- nvinfo : EIATTR_KPARAM_INFO
	.align		4
.L_10:
        /*0018*/ 	.byte	0x04, 0x17
        /*001a*/ 	.short	(.L_12 - .L_11)
.L_11:
        /*001c*/ 	.word	0x00000000
        /*0020*/ 	.short	0x0018
        /*0022*/ 	.short	0x0078
        /*0024*/ 	.byte	0x00, 0xf4, 0x21, 0x00


	//----- nvinfo : EIATTR_KPARAM_INFO
	.align		4
.L_12:
        /*0028*/ 	.byte	0x04, 0x17
        /*002a*/ 	.short	(.L_14 - .L_13)
.L_13:
        /*002c*/ 	.word	0x00000000
        /*0030*/ 	.short	0x0017
        /*0032*/ 	.short	0x0070
        /*0034*/ 	.byte	0x00, 0xf0, 0x11, 0x00


	//----- nvinfo : EIATTR_KPARAM_INFO
	.align		4
.L_14:
        /*0038*/ 	.byte	0x04, 0x17
        /*003a*/ 	.short	(.L_16 - .L_15)
.L_15:
        /*003c*/ 	.word	0x00000000
        /*0040*/ 	.short	0x0016
        /*0042*/ 	.short	0x006c
        /*0044*/ 	.byte	0x00, 0xf0, 0x11, 0x00


	//----- nvinfo : EIATTR_KPARAM_INFO
	.align		4
.L_16:
        /*0048*/ 	.byte	0x04, 0x17
        /*004a*/ 	.short	(.L_18 - .L_17)
.L_17:
        /*004c*/ 	.word	0x00000000
        /*0050*/ 	.short	0x0015
        /*0052*/ 	.short	0x0068
        /*0054*/ 	.byte	0x00, 0xf0, 0x11, 0x00


	//----- nvinfo : EIATTR_KPARAM_INFO
	.align		4
.L_18:
        /*0058*/ 	.byte	0x04, 0x17
        /*005a*/ 	.short	(.L_20 - .L_19)
.L_19:
        /*005c*/ 	.word	0x00000000
        /*0060*/ 	.short	0x0014
        /*0062*/ 	.short	0x0064
        /*0064*/ 	.byte	0x00, 0xf0, 0x11, 0x00


	//----- nvinfo : EIATTR_KPARAM_INFO
	.align		4
.L_20:
        /*0068*/ 	.byte	0x04, 0x17
        /*006a*/ 	.short	(.L_22 - .L_21)
.L_21:
        /*006c*/ 	.word	0x00000000
        /*0070*/ 	.short	0x0013
        /*0072*/ 	.short	0x0060
        /*0074*/ 	.byte	0x00, 0xf0, 0x11, 0x00


	//----- nvinfo : EIATTR_KPARAM_INFO
	.align		4
.L_22:
        /*0078*/ 	.byte	0x04, 0x17
        /*007a*/ 	.short	(.L_24 - .L_23)
.L_23:
        /*007c*/ 	.word	0x00000000
        /*0080*/ 	.short	0x0012
        /*0082*/ 	.short	0x005c
        /*0084*/ 	.byte	0x00, 0xf0, 0x11, 0x00


	//----- nvinfo : EIATTR_KPARAM_INFO
	.align		4
.L_24:
        /*0088*/ 	.byte	0x04, 0x17
        /*008a*/ 	.short	(.L_26 - .L_25)
.L_25:
        /*008c*/ 	.word	0x00000000
        /*0090*/ 	.short	0x0011
        /*0092*/ 	.short	0x0058
        /*0094*/ 	.byte	0x00, 0xf0, 0x11, 0x00


	//----- nvinfo : EIATTR_KPARAM_INFO
	.align		4
.L_26:
        /*0098*/ 	.byte	0x04, 0x17
        /*009a*/ 	.short	(.L_28 - .L_27)
.L_27:
        /*009c*/ 	.word	0x00000000
        /*00a0*/ 	.short	0x0010
        /*00a2*/ 	.short	0x0054
        /*00a4*/ 	.byte	0x00, 0xf0, 0x11, 0x00


	//----- nvinfo : EIATTR_KPARAM_INFO
	.align		4
.L_28:
        /*00a8*/ 	.byte	0x04, 0x17
        /*00aa*/ 	.short	(.L_30 - .L_29)
.L_29:
        /*00ac*/ 	.word	0x00000000
        /*00b0*/ 	.short	0x000f
        /*00b2*/ 	.short	0x0050
        /*00b4*/ 	.byte	0x00, 0xf0, 0x11, 0x00


	//----- nvinfo : EIATTR_KPARAM_INFO
	.align		4
.L_30:
        /*00b8*/ 	.byte	0x04, 0x17
        /*00ba*/ 	.short	(.L_32 - .L_31)
.L_31:
        /*00bc*/ 	.word	0x00000000
        /*00c0*/ 	.short	0x000e
        /*00c2*/ 	.short	0x004c
        /*00c4*/ 	.byte	0x00, 0xf0, 0x11, 0x00


	//----- nvinfo : EIATTR_KPARAM_INFO
	.align		4
.L_32:
        /*00c8*/ 	.byte	0x04, 0x17
        /*00ca*/ 	.short	(.L_34 - .L_33)
.L_33:
        /*00cc*/ 	.word	0x00000000
        /*00d0*/ 	.short	0x000d
        /*00d2*/ 	.short	0x0048
        /*00d4*/ 	.byte	0x00, 0xf0, 0x11, 0x00


	//----- nvinfo : EIATTR_KPARAM_INFO
	.align		4
.L_34:
        /*00d8*/ 	.byte	0x04, 0x17
        /*00da*/ 	.short	(.L_36 - .L_35)
.L_35:
        /*00dc*/ 	.word	0x00000000
        /*00e0*/ 	.short	0x000c
        /*00e2*/ 	.short	0x0044
        /*00e4*/ 	.byte	0x00, 0xf0, 0x11, 0x00


	//----- nvinfo : EIATTR_KPARAM_INFO
	.align		4
.L_36:
        /*00e8*/ 	.byte	0x04, 0x17
        /*00ea*/ 	.short	(.L_38 - .L_37)
.L_37:
        /*00ec*/ 	.word	0x00000000
        /*00f0*/ 	.short	0x000b
        /*00f2*/ 	.short	0x0040
        /*00f4*/ 	.byte	0x00, 0xf0, 0x11, 0x00


	//----- nvinfo : EIATTR_KPARAM_INFO
	.align		4
.L_38:
        /*00f8*/ 	.byte	0x04, 0x17
        /*00fa*/ 	.short	(.L_40 - .L_39)
.L_39:
        /*00fc*/ 	.word	0x00000000
        /*0100*/ 	.short	0x000a
        /*0102*/ 	.short	0x003c
        /*0104*/ 	.byte	0x00, 0xf0, 0x11, 0x00


	//----- nvinfo : EIATTR_KPARAM_INFO
	.align		4
.L_40:
        /*0108*/ 	.byte	0x04, 0x17
        /*010a*/ 	.short	(.L_42 - .L_41)
.L_41:
        /*010c*/ 	.word	0x00000000
        /*0110*/ 	.short	0x0009
        /*0112*/ 	.short	0x0038
        /*0114*/ 	.byte	0x00, 0xf0, 0x11, 0x00


	//----- nvinfo : EIATTR_KPARAM_INFO
	.align		4
.L_42:
        /*0118*/ 	.byte	0x04, 0x17
        /*011a*/ 	.short	(.L_44 - .L_43)
.L_43:
        /*011c*/ 	.word	0x00000000
        /*0120*/ 	.short	0x0008
        /*0122*/ 	.short	0x0034
        /*0124*/ 	.byte	0x00, 0xf0, 0x11, 0x00


	//----- nvinfo : EIATTR_KPARAM_INFO
	.align		4
.L_44:
        /*0128*/ 	.byte	0x04, 0x17
        /*012a*/ 	.short	(.L_46 - .L_45)
.L_45:
        /*012c*/ 	.word	0x00000000
        /*0130*/ 	.short	0x0007
        /*0132*/ 	.short	0x0030
        /*0134*/ 	.byte	0x00, 0xf0, 0x11, 0x00


	//----- nvinfo : EIATTR_KPARAM_INFO
	.align		4
.L_46:
        /*0138*/ 	.byte	0x04, 0x17
        /*013a*/ 	.short	(.L_48 - .L_47)
.L_47:
        /*013c*/ 	.word	0x00000000
        /*0140*/ 	.short	0x0006
        /*0142*/ 	.short	0x002c
        /*0144*/ 	.byte	0x00, 0xf0, 0x11, 0x00


	//----- nvinfo : EIATTR_KPARAM_INFO
	.align		4
.L_48:
        /*0148*/ 	.byte	0x04, 0x17
        /*014a*/ 	.short	(.L_50 - .L_49)
.L_49:
        /*014c*/ 	.word	0x00000000
        /*0150*/ 	.short	0x0005
        /*0152*/ 	.short	0x0028
        /*0154*/ 	.byte	0x00, 0xf0, 0x11, 0x00


	//----- nvinfo : EIATTR_KPARAM_INFO
	.align		4
.L_50:
        /*0158*/ 	.byte	0x04, 0x17
        /*015a*/ 	.short	(.L_52 - .L_51)
.L_51:
        /*015c*/ 	.word	0x00000000
        /*0160*/ 	.short	0x0004
        /*0162*/ 	.short	0x0020
        /*0164*/ 	.byte	0x00, 0xf4, 0x21, 0x00


	//----- nvinfo : EIATTR_KPARAM_INFO
	.align		4
.L_52:
        /*0168*/ 	.byte	0x04, 0x17
        /*016a*/ 	.short	(.L_54 - .L_53)
.L_53:
        /*016c*/ 	.word	0x00000000
        /*0170*/ 	.short	0x0003
        /*0172*/ 	.short	0x0018
        /*0174*/ 	.byte	0x00, 0xf4, 0x21, 0x00


	//----- nvinfo : EIATTR_KPARAM_INFO
	.align		4
.L_54:
        /*0178*/ 	.byte	0x04, 0x17
        /*017a*/ 	.short	(.L_56 - .L_55)
.L_55:
        /*017c*/ 	.word	0x00000000
        /*0180*/ 	.short	0x0002
        /*0182*/ 	.short	0x0010
        /*0184*/ 	.byte	0x00, 0xf4, 0x21, 0x00


	//----- nvinfo : EIATTR_KPARAM_INFO
	.align		4
.L_56:
        /*0188*/ 	.byte	0x04, 0x17
        /*018a*/ 	.short	(.L_58 - .L_57)
.L_57:
        /*018c*/ 	.word	0x00000000
        /*0190*/ 	.short	0x0001
        /*0192*/ 	.short	0x0008
        /*0194*/ 	.byte	0x00, 0xf4, 0x21, 0x00


	//----- nvinfo : EIATTR_KPARAM_INFO
	.align		4
.L_58:
        /*0198*/ 	.byte	0x04, 0x17
        /*019a*/ 	.short	(.L_60 - .L_59)
.L_59:
        /*019c*/ 	.word	0x00000000
        /*01a0*/ 	.short	0x0000
        /*01a2*/ 	.short	0x0000
        /*01a4*/ 	.byte	0x00, 0xf4, 0x21, 0x00


	//----- nvinfo : EIATTR_SPARSE_MMA_MASK
	.align		4
.L_60:
        /*01a8*/ 	.byte	0x03, 0x50
        /*01aa*/ 	.short	0x0000


	//----- nvinfo : EIATTR_MAXREG_COUNT
	.align		4
        /*01ac*/ 	.byte	0x03, 0x1b
        /*01ae*/ 	.short	0x0080


	//----- nvinfo : EIATTR_NUM_BARRIERS
	.align		4
        /*01b0*/ 	.byte	0x02, 0x4c
        /*01b2*/ 	.byte	0x01
	.zero		1


	//----- nvinfo : EIATTR_ANNOTATIONS
	.align		4
        /*01b4*/ 	.byte	0x04, 0x55
        /*01b6*/ 	.short	(.L_62 - .L_61)


	//   ....[0]....
.L_61:
        /*01b8*/ 	.word	0x00000001
        /*01bc*/ 	.byte	0x70, 0x0d, 0x00, 0x00, 0x01, 0x00, 0x00, 0x00, 0xf0, 0x0e, 0x00, 0x00, 0x01, 0x00, 0x00, 0x00
        /* <DEDUP_REMOVED lines=12> */
        /*028c*/ 	.byte	0x40, 0x32, 0x00, 0x00, 0x01, 0x00, 0x00, 0x00, 0x50, 0x32, 0x00, 0x00


	//----- nvinfo : EIATTR_MERCURY_ISA_VERSION
	.align		4
.L_62:
        /*0298*/ 	.byte	0x03, 0x5f
        /*029a*/ 	.short	0x0101


	//----- nvinfo : EIATTR_COOP_GROUP_MASK_REGIDS
	.align		4
        /*029c*/ 	.byte	0x04, 0x29
        /*029e*/ 	.short	(.L_64 - .L_63)


	//   ....[0]....
.L_63:
        /*02a0*/ 	.word	0xffffffff


	//   ....[1]....
        /*02a4*/ 	.word	0xffffffff


	//   ....[2]....
        /*02a8*/ 	.word	0xffffffff


	//   ....[3]....
        /*02ac*/ 	.word	0xffffffff


	//   ....[4]....
        /*02b0*/ 	.word	0xffffffff


	//   ....[5]....
        /*02b4*/ 	.word	0xffffffff


	//   ....[6]....
        /*02b8*/ 	.word	0xffffffff


	//   ....[7]....
        /*02bc*/ 	.word	0xffffffff


	//----- nvinfo : EIATTR_COOP_GROUP_INSTR_OFFSETS
	.align		4
.L_64:
        /*02c0*/ 	.byte	0x04, 0x28
        /*02c2*/ 	.short	(.L_66 - .L_65)


	//   ....[0]....
.L_65:
        /*02c4*/ 	.word	0x00001a70


	//   ....[1]....
        /*02c8*/ 	.word	0x00001b30


	//   ....[2]....
        /*02cc*/ 	.word	0x00002090


	//   ....[3]....
        /*02d0*/ 	.word	0x000020f0


	//   ....[4]....
        /*02d4*/ 	.word	0x00003440


	//   ....[5]....
        /*02d8*/ 	.word	0x00003450


	//   ....[6]....
        /*02dc*/ 	.word	0x000034a0


	//   ....[7]....
        /*02e0*/ 	.word	0x000034b0


	//----- nvinfo : EIATTR_EXIT_INSTR_OFFSETS
	.align		4
.L_66:
        /*02e4*/ 	.byte	0x04, 0x1c
        /*02e6*/ 	.short	(.L_68 - .L_67)


	//   ....[0]....
.L_67:
        /*02e8*/ 	.word	0x00004650


	//   ....[1]....
        /*02ec*/ 	.word	0x00004680


	//----- nvinfo : EIATTR_REQNTID
	.align		4
.L_68:
        /*02f0*/ 	.byte	0x04, 0x10
        /*02f2*/ 	.short	(.L_70 - .L_69)
.L_69:
        /*02f4*/ 	.word	0x00000200
        /*02f8*/ 	.word	0x00000001
        /*02fc*/ 	.word	0x00000001


	//----- nvinfo : EIATTR_CBANK_PARAM_SIZE
	.align		4
.L_70:
        /*0300*/ 	.byte	0x03, 0x19
        /*0302*/ 	.short	0x0088


	//----- nvinfo : EIATTR_PARAM_CBANK
	.align		4
        /*0304*/ 	.byte	0x04, 0x0a
        /*0306*/ 	.short	(.L_72 - .L_71)
	.align		4
.L_71:
        /*0308*/ 	.word	index@(.nv.constant0.attn_fwd)
        /*030c*/ 	.short	0x0210
        /*030e*/ 	.short	0x0088


	//----- nvinfo : EIATTR_SW_WAR
	.align		4
.L_72:
        /*0310*/ 	.byte	0x04, 0x36
        /*0312*/ 	.short	(.L_74 - .L_73)
.L_73:
        /*0314*/ 	.word	0x00000008
.L_74:


//--------------------- .nv.callgraph             --------------------------
	.section	.nv.callgraph,"",@"SHT_CUDA_CALLGRAPH"
	.align	4
	.sectionentsize	8
	.align		4
        /*0000*/ 	.word	0x00000000
	.align		4
        /*0004*/ 	.word	0xffffffff
	.align		4
        /*0008*/ 	.word	0x00000000
	.align		4
        /*000c*/ 	.word	0xfffffffe
	.align		4
        /*0010*/ 	.word	0x00000000
	.align		4
        /*0014*/ 	.word	0xfffffffd
	.align		4
        /*0018*/ 	.word	0x00000000
	.align		4
        /*001c*/ 	.word	0xfffffffc


//--------------------- .nv.constant4             --------------------------
	.section	.nv.constant4,"a",@progbits
	.align	8
	.align		8
.nv.constant4:
        /*0000*/ 	.dword	_$_str


//--------------------- .text.attn_fwd            --------------------------
	.section	.text.attn_fwd,"ax",@progbits
	.align	128
        .global         attn_fwd
        .type           attn_fwd,@function
        .size           attn_fwd,(.L_x_3 - attn_fwd)
        .other          attn_fwd,@"STO_CUDA_ENTRY STV_DEFAULT"
attn_fwd:
.text.attn_fwd:
[----:B------:R-:W0:Y:S01]  /*0000*/  LDC R1, c[0x0][0x28] ;  /* 0x00000a00ff017b82 */ /* 0x000e220000000800 */
[----:B------:R-:W1:Y:S07]  /*0010*/  S2R R104, SR_TID.X ;  /* 0x0000000000687919 */ /* 0x000e6e0000002100 */
[----:B------:R-:W2:Y:S01]  /*0020*/  S2UR UR20, SR_CTAID.Y ;  /* 0x00000000001479c3 */ /* 0x000ea20000002600 */
[----:B------:R-:W-:Y:S01]  /*0030*/  ULDC.64 UR4, c[0x0][0x240] ;  /* 0x0000900000047ab9 */ /* 0x000fe20000000a00 */
[----:B------:R-:W-:Y:S01]  /*0040*/  ULDC.64 UR24, c[0x0][0x208] ;  /* 0x0000820000187ab9 */ /* 0x000fe20000000a00 */
[----:B------:R-:W3:Y:S01]  /*0050*/  S2R R3, SR_CTAID.X ;  /* 0x0000000000037919 */ /* 0x000ee20000002500 */
[----:B------:R-:W-:Y:S01]  /*0060*/  ULDC UR28, c[0x0][0x280] ;  /* 0x0000a000001c7ab9 */ /* 0x000fe20000000800 */
[----:B0-----:R-:W-:-:S03]  /*0070*/  IADD3 R1, R1, -0x48, RZ ;  /* 0xffffffb801017810 */ /* 0x001fc60007ffe0ff */
[----:B------:R-:W0:Y:S08]  /*0080*/  LDC R31, c[0x0][0x248] ;  /* 0x00009200ff1f7b82 */ /* 0x000e300000000800 */
[----:B------:R-:W4:Y:S01]  /*0090*/  LDC.64 R28, c[0x0][0x210] ;  /* 0x00008400ff1c7b82 */ /* 0x000f220000000a00 */
[----:B--2---:R-:W-:-:S04]  /*00a0*/  UIMAD UR4, UR20, UR4, URZ ;  /* 0x00000004140472a4 */ /* 0x004fc8000f8e023f */
[----:B------:R-:W-:Y:S01]  /*00b0*/  USHF.L.U32 UR6, UR4, 0x1, URZ ;  /* 0x0000000104067899 */ /* 0x000fe2000800063f */
[----:B-1----:R-:W-:Y:S02]  /*00c0*/  LOP3.LUT R0, R104, 0xff, RZ, 0xc0, !PT ;  /* 0x000000ff68007812 */ /* 0x002fe400078ec0ff */
[----:B------:R-:W-:Y:S02]  /*00d0*/  SHF.R.U32.HI R2, RZ, 0x8, R104 ;  /* 0x00000008ff027819 */ /* 0x000fe40000011668 */
[----:B---3--:R-:W-:Y:S02]  /*00e0*/  LEA R4, R3, R0, 0x8 ;  /* 0x0000000003047211 */ /* 0x008fe400078e40ff */
[----:B------:R-:W-:-:S03]  /*00f0*/  SGXT.U32 R2, R2, 0x1 ;  /* 0x000000010202781a */ /* 0x000fc60000000000 */
[----:B------:R-:W-:Y:S01]  /*0100*/  IMAD R0, R4, UR5, RZ ;  /* 0x0000000504007c24 */ /* 0x000fe2000f8e02ff */
[----:B------:R-:W-:Y:S01]  /*0110*/  UIMAD.WIDE UR4, UR4, 0x2, URZ ;  /* 0x00000002040478a5 */ /* 0x000fe2000f8e023f */
[----:B0-----:R-:W-:-:S03]  /*0120*/  IMAD R5, R2, R31, RZ ;  /* 0x0000001f02057224 */ /* 0x001fc600078e02ff */
[C---:B------:R-:W-:Y:S01]  /*0130*/  SHF.L.U32 R3, R0.reuse, 0x1, RZ ;  /* 0x0000000100037819 */ /* 0x040fe200000006ff */
[----:B------:R-:W-:Y:S01]  /*0140*/  IMAD.HI R0, R0, 0x2, RZ ;  /* 0x0000000200007827 */ /* 0x000fe200078e02ff */
[----:B------:R-:W-:Y:S02]  /*0150*/  LEA R7, R31, R5, 0x1 ;  /* 0x000000051f077211 */ /* 0x000fe400078e08ff */
[----:B----4-:R-:W-:-:S04]  /*0160*/  IADD3 R27, P0, P1, R3, UR6, R28 ;  /* 0x00000006031b7c10 */ /* 0x010fc8000f91e01c */
[----:B------:R-:W-:Y:S02]  /*0170*/  IADD3.X R29, R0, UR5, R29, P0, P1 ;  /* 0x00000005001d7c10 */ /* 0x000fe400087e241d */
[----:B------:R-:W-:Y:S02]  /*0180*/  LEA R2, P0, R5, R27, 0x1 ;  /* 0x0000001b05027211 */ /* 0x000fe400078008ff */
[----:B------:R-:W-:Y:S02]  /*0190*/  LEA R0, R31, R7, 0x1 ;  /* 0x000000071f007211 */ /* 0x000fe400078e08ff */
[----:B------:R-:W-:Y:S02]  /*01a0*/  LEA R4, P1, R7, R27, 0x1 ;  /* 0x0000001b07047211 */ /* 0x000fe400078208ff */
[----:B------:R-:W-:Y:S02]  /*01b0*/  LEA.HI.X.SX32 R3, R5, R29, 0x1, P0 ;  /* 0x0000001d05037211 */ /* 0x000fe400000f0eff */
[----:B------:R-:W-:-:S02]  /*01c0*/  LEA R6, P0, R0, R27, 0x1 ;  /* 0x0000001b00067211 */ /* 0x000fc400078008ff */
[----:B------:R-:W-:Y:S01]  /*01d0*/  LEA R9, R31, R0, 0x1 ;  /* 0x000000001f097211 */ /* 0x000fe200078e08ff */
[----:B------:R0:W2:Y:S01]  /*01e0*/  LDG.E.U16 R18, desc[UR24][R2.64] ;  /* 0x0000001802127981 */ /* 0x0000a2000c1e1500 */
[-C--:B------:R-:W-:Y:S02]  /*01f0*/  LEA.HI.X.SX32 R5, R7, R29.reuse, 0x1, P1 ;  /* 0x0000001d07057211 */ /* 0x080fe400008f0eff */
[----:B------:R-:W-:Y:S02]  /*0200*/  LEA.HI.X.SX32 R7, R0, R29, 0x1, P0 ;  /* 0x0000001d00077211 */ /* 0x000fe400000f0eff */
[----:B------:R-:W-:Y:S01]  /*0210*/  LEA R0, R31, R9, 0x1 ;  /* 0x000000091f007211 */ /* 0x000fe200078e08ff */
[----:B------:R1:W3:Y:S01]  /*0220*/  LDG.E.U16 R19, desc[UR24][R4.64] ;  /* 0x0000001804137981 */ /* 0x0002e2000c1e1500 */
[-C--:B------:R-:W-:Y:S02]  /*0230*/  LEA R8, P0, R9, R27.reuse, 0x1 ;  /* 0x0000001b09087211 */ /* 0x080fe400078008ff */
[C---:B------:R-:W-:Y:S01]  /*0240*/  LEA R10, P1, R0.reuse, R27, 0x1 ;  /* 0x0000001b000a7211 */ /* 0x040fe200078208ff */
[----:B------:R-:W-:Y:S01]  /*0250*/  IMAD R12, R31, 0x2, R0 ;  /* 0x000000021f0c7824 */ /* 0x000fe200078e0200 */
[-C--:B------:R-:W-:Y:S01]  /*0260*/  LEA.HI.X.SX32 R9, R9, R29.reuse, 0x1, P0 ;  /* 0x0000001d09097211 */ /* 0x080fe200000f0eff */
[----:B------:R4:W5:Y:S01]  /*0270*/  LDG.E.U16 R20, desc[UR24][R6.64] ;  /* 0x0000001806147981 */ /* 0x000962000c1e1500 */
[----:B------:R-:W-:-:S02]  /*0280*/  LEA.HI.X.SX32 R11, R0, R29, 0x1, P1 ;  /* 0x0000001d000b7211 */ /* 0x000fc400008f0eff */
[C---:B------:R-:W-:Y:S01]  /*0290*/  LEA R0, R31.reuse, R12, 0x1 ;  /* 0x0000000c1f007211 */ /* 0x040fe200078e08ff */
[----:B------:R-:W5:Y:S01]  /*02a0*/  LDG.E.U16 R21, desc[UR24][R8.64] ;  /* 0x0000001808157981 */ /* 0x000f62000c1e1500 */
[C---:B0-----:R-:W-:Y:S02]  /*02b0*/  LEA R2, P0, R12.reuse, R27, 0x1 ;  /* 0x0000001b0c027211 */ /* 0x041fe400078008ff */
[C---:B------:R-:W-:Y:S01]  /*02c0*/  LEA R13, R31.reuse, R0, 0x1 ;  /* 0x000000001f0d7211 */ /* 0x040fe200078e08ff */
[----:B------:R0:W3:Y:S01]  /*02d0*/  LDG.E.U16 R22, desc[UR24][R10.64] ;  /* 0x000000180a167981 */ /* 0x0000e2000c1e1500 */
[----:B------:R-:W-:Y:S02]  /*02e0*/  LEA.HI.X.SX32 R3, R12, R29, 0x1, P0 ;  /* 0x0000001d0c037211 */ /* 0x000fe400000f0eff */
[C---:B-1----:R-:W-:Y:S02]  /*02f0*/  LEA R4, P0, R0.reuse, R27, 0x1 ;  /* 0x0000001b00047211 */ /* 0x042fe400078008ff */
[----:B------:R-:W-:Y:S01]  /*0300*/  LEA R12, R31, R13, 0x1 ;  /* 0x0000000d1f0c7211 */ /* 0x000fe200078e08ff */
[----:B------:R-:W5:Y:S01]  /*0310*/  LDG.E.U16 R23, desc[UR24][R2.64] ;  /* 0x0000001802177981 */ /* 0x000f62000c1e1500 */
[----:B------:R-:W-:-:S02]  /*0320*/  LEA.HI.X.SX32 R5, R0, R29, 0x1, P0 ;  /* 0x0000001d00057211 */ /* 0x000fc400000f0eff */
[----:B------:R-:W-:Y:S02]  /*0330*/  LEA R0, R31, R12, 0x1 ;  /* 0x0000000c1f007211 */ /* 0x000fe400078e08ff */
[----:B----4-:R-:W-:Y:S01]  /*0340*/  LEA R6, P0, R13, R27, 0x1 ;  /* 0x0000001b0d067211 */ /* 0x010fe200078008ff */
[----:B------:R1:W4:Y:S01]  /*0350*/  LDG.E.U16 R24, desc[UR24][R4.64] ;  /* 0x0000001804187981 */ /* 0x000322000c1e1500 */
[----:B------:R-:W-:-:S04]  /*0360*/  LEA R16, R31, R0, 0x1 ;  /* 0x000000001f107211 */ /* 0x000fc800078e08ff */
[----:B------:R-:W-:Y:S02]  /*0370*/  LEA R17, R31, R16, 0x1 ;  /* 0x000000101f117211 */ /* 0x000fe400078e08ff */
[----:B------:R-:W-:Y:S02]  /*0380*/  LEA.HI.X.SX32 R7, R13, R29, 0x1, P0 ;  /* 0x0000001d0d077211 */ /* 0x000fe400000f0eff */
[C---:B0-----:R-:W-:Y:S02]  /*0390*/  LEA R10, P0, R0.reuse, R27, 0x1 ;  /* 0x0000001b000a7211 */ /* 0x041fe400078008ff */
[C---:B------:R-:W-:Y:S01]  /*03a0*/  LEA R13, R31.reuse, R17, 0x1 ;  /* 0x000000111f0d7211 */ /* 0x040fe200078e08ff */
[----:B------:R0:W4:Y:S01]  /*03b0*/  LDG.E.U16 R25, desc[UR24][R6.64] ;  /* 0x0000001806197981 */ /* 0x000122000c1e1500 */
[----:B------:R-:W-:Y:S02]  /*03c0*/  LEA.HI.X.SX32 R11, R0, R29, 0x1, P0 ;  /* 0x0000001d000b7211 */ /* 0x000fe400000f0eff */
[----:B------:R-:W-:Y:S01]  /*03d0*/  LEA R8, P1, R12, R27, 0x1 ;  /* 0x0000001b0c087211 */ /* 0x000fe200078208ff */
[----:B------:R-:W-:-:S02]  /*03e0*/  IMAD R0, R31, 0x2, R13 ;  /* 0x000000021f007824 */ /* 0x000fc400078e020d */
[----:B------:R-:W4:Y:S01]  /*03f0*/  LDG.E.U16 R10, desc[UR24][R10.64] ;  /* 0x000000180a0a7981 */ /* 0x000f22000c1e1500 */
[----:B------:R-:W-:Y:S02]  /*0400*/  LEA.HI.X.SX32 R9, R12, R29, 0x1, P1 ;  /* 0x0000001d0c097211 */ /* 0x000fe400008f0eff */
[-C--:B------:R-:W-:Y:S02]  /*0410*/  LEA R12, P0, R13, R27.reuse, 0x1 ;  /* 0x0000001b0d0c7211 */ /* 0x080fe400078008ff */
[C---:B------:R-:W-:Y:S01]  /*0420*/  LEA R14, P1, R0.reuse, R27, 0x1 ;  /* 0x0000001b000e7211 */ /* 0x040fe200078208ff */
[----:B------:R0:W5:Y:S01]  /*0430*/  LDG.E.U16 R26, desc[UR24][R8.64] ;  /* 0x00000018081a7981 */ /* 0x000162000c1e1500 */
[----:B-1----:R-:W-:Y:S02]  /*0440*/  LEA R5, R31, R0, 0x1 ;  /* 0x000000001f057211 */ /* 0x002fe400078e08ff */
[-C--:B------:R-:W-:Y:S02]  /*0450*/  LEA.HI.X.SX32 R13, R13, R29.reuse, 0x1, P0 ;  /* 0x0000001d0d0d7211 */ /* 0x080fe400000f0eff */
[----:B------:R-:W-:-:S02]  /*0460*/  LEA.HI.X.SX32 R15, R0, R29, 0x1, P1 ;  /* 0x0000001d000f7211 */ /* 0x000fc400008f0eff */
[CC--:B------:R-:W-:Y:S01]  /*0470*/  LEA R2, P0, R16.reuse, R27.reuse, 0x1 ;  /* 0x0000001b10027211 */ /* 0x0c0fe200078008ff */
[----:B------:R-:W4:Y:S01]  /*0480*/  LDG.E.U16 R12, desc[UR24][R12.64] ;  /* 0x000000180c0c7981 */ /* 0x000f22000c1e1500 */
[----:B0-----:R-:W-:Y:S02]  /*0490*/  LEA R6, P1, R5, R27, 0x1 ;  /* 0x0000001b05067211 */ /* 0x001fe400078208ff */
[----:B------:R-:W-:Y:S01]  /*04a0*/  LEA R0, R31, R5, 0x1 ;  /* 0x000000051f007211 */ /* 0x000fe200078e08ff */
[----:B------:R0:W4:Y:S01]  /*04b0*/  LDG.E.U16 R14, desc[UR24][R14.64] ;  /* 0x000000180e0e7981 */ /* 0x000122000c1e1500 */
[-C--:B------:R-:W-:Y:S02]  /*04c0*/  LEA.HI.X.SX32 R3, R16, R29.reuse, 0x1, P0 ;  /* 0x0000001d10037211 */ /* 0x080fe400000f0eff */
[----:B------:R-:W-:Y:S02]  /*04d0*/  LEA.HI.X.SX32 R7, R5, R29, 0x1, P1 ;  /* 0x0000001d05077211 */ /* 0x000fe400008f0eff */
[-C--:B------:R-:W-:Y:S01]  /*04e0*/  LEA R4, P0, R17, R27.reuse, 0x1 ;  /* 0x0000001b11047211 */ /* 0x080fe200078008ff */
[----:B------:R1:W4:Y:S01]  /*04f0*/  LDG.E.U16 R2, desc[UR24][R2.64] ;  /* 0x0000001802027981 */ /* 0x000322000c1e1500 */
[----:B------:R-:W-:-:S02]  /*0500*/  LEA R8, P1, R0, R27, 0x1 ;  /* 0x0000001b00087211 */ /* 0x000fc400078208ff */
[-C--:B------:R-:W-:Y:S01]  /*0510*/  LEA.HI.X.SX32 R5, R17, R29.reuse, 0x1, P0 ;  /* 0x0000001d11057211 */ /* 0x080fe200000f0eff */
[----:B------:R1:W4:Y:S01]  /*0520*/  LDG.E.U16 R6, desc[UR24][R6.64] ;  /* 0x0000001806067981 */ /* 0x000322000c1e1500 */
[----:B------:R-:W-:-:S03]  /*0530*/  LEA.HI.X.SX32 R9, R0, R29, 0x1, P1 ;  /* 0x0000001d00097211 */ /* 0x000fc600008f0eff */
[----:B------:R1:W4:Y:S04]  /*0540*/  LDG.E.U16 R11, desc[UR24][R4.64] ;  /* 0x00000018040b7981 */ /* 0x000328000c1e1500 */
[----:B------:R-:W4:Y:S01]  /*0550*/  LDG.E.U16 R8, desc[UR24][R8.64] ;  /* 0x0000001808087981 */ /* 0x000f22000c1e1500 */
[----:B------:R-:W1:Y:S01]  /*0560*/  S2UR UR4, SR_CgaCtaId ;  /* 0x00000000000479c3 */ /* 0x000e620000008800 */
[C---:B------:R-:W-:Y:S01]  /*0570*/  SHF.L.U32 R0, R104.reuse, 0x1, RZ ;  /* 0x0000000168007819 */ /* 0x040fe200000006ff */
[----:B------:R-:W-:Y:S01]  /*0580*/  UISETP.GE.AND UP0, UPT, UR28, 0x1, UPT ;  /* 0x000000011c00788c */ /* 0x000fe2000bf06270 */
[----:B0-----:R-:W-:Y:S02]  /*0590*/  SHF.R.S32.HI R15, RZ, 0x8, R104 ;  /* 0x00000008ff0f7819 */ /* 0x001fe40000011468 */
[----:B------:R-:W-:-:S02]  /*05a0*/  LOP3.LUT R13, R104, 0xc0, RZ, 0xc0, !PT ;  /* 0x000000c0680d7812 */ /* 0x000fc400078ec0ff */
[----:B------:R-:W-:Y:S01]  /*05b0*/  LOP3.LUT R16, R0, 0x7e, RZ, 0xc0, !PT ;  /* 0x0000007e00107812 */ /* 0x000fe200078ec0ff */
[----:B------:R-:W-:Y:S01]  /*05c0*/  UMOV UR21, 0x400 ;  /* 0x0000040000157882 */ /* 0x000fe20000000000 */
[----:B------:R-:W-:Y:S02]  /*05d0*/  SGXT R0, R15, 0x1 ;  /* 0x000000010f00781a */ /* 0x000fe40000000200 */
[----:B-1----:R-:W-:Y:S02]  /*05e0*/  LEA R3, R13, R16, 0x6 ;  /* 0x000000100d037211 */ /* 0x002fe400078e30ff */
[----:B------:R-:W-:Y:S02]  /*05f0*/  PLOP3.LUT P0, PT, PT, PT, UP0, 0x80, 0x0 ;  /* 0x000000000000781c */ /* 0x000fe40003f0f008 */
[----:B------:R-:W-:-:S04]  /*0600*/  LOP3.LUT R3, R3, 0x90, R0, 0x78, !PT ;  /* 0x0000009003037812 */ /* 0x000fc800078e7800 */
[C---:B------:R-:W-:Y:S01]  /*0610*/  LOP3.LUT R0, R3.reuse, 0x20, RZ, 0x3c, !PT ;  /* 0x0000002003007812 */ /* 0x040fe200078e3cff */
[----:B------:R-:W-:Y:S01]  /*0620*/  ULEA UR21, UR4, UR21, 0x18 ;  /* 0x0000001504157291 */ /* 0x000fe2000f8ec03f */
[C---:B------:R-:W-:Y:S02]  /*0630*/  LOP3.LUT R7, R3.reuse, 0x40, RZ, 0x3c, !PT ;  /* 0x0000004003077812 */ /* 0x040fe400078e3cff */
[----:B------:R-:W-:Y:S01]  /*0640*/  LOP3.LUT R28, R3, 0x60, RZ, 0x3c, !PT ;  /* 0x00000060031c7812 */ /* 0x000fe200078e3cff */
[----:B------:R-:W-:Y:S01]  /*0650*/  IMAD.MOV.U32 R61, RZ, RZ, -0x800000 ;  /* 0xff800000ff3d7424 */ /* 0x000fe200078e00ff */
[----:B------:R-:W-:Y:S02]  /*0660*/  MOV R5, 0xff800000 ;  /* 0xff80000000057802 */ /* 0x000fe40000000f00 */
[----:B------:R-:W-:Y:S02]  /*0670*/  CS2R R88, SRZ ;  /* 0x0000000000587805 */ /* 0x000fe4000001ff00 */
[----:B------:R-:W-:-:S02]  /*0680*/  MOV R4, 0x3f800000 ;  /* 0x3f80000000047802 */ /* 0x000fc40000000f00 */
[----:B------:R-:W-:Y:S02]  /*0690*/  CS2R R90, SRZ ;  /* 0x00000000005a7805 */ /* 0x000fe4000001ff00 */
[----:B------:R-:W-:Y:S02]  /*06a0*/  CS2R R92, SRZ ;  /* 0x00000000005c7805 */ /* 0x000fe4000001ff00 */
[----:B------:R-:W-:Y:S02]  /*06b0*/  CS2R R94, SRZ ;  /* 0x00000000005e7805 */ /* 0x000fe4000001ff00 */
[----:B------:R-:W-:Y:S02]  /*06c0*/  CS2R R96, SRZ ;  /* 0x0000000000607805 */ /* 0x000fe4000001ff00 */
[----:B------:R-:W-:Y:S02]  /*06d0*/  CS2R R98, SRZ ;  /* 0x0000000000627805 */ /* 0x000fe4000001ff00 */
[----:B------:R-:W-:-:S02]  /*06e0*/  CS2R R100, SRZ ;  /* 0x0000000000647805 */ /* 0x000fc4000001ff00 */
[----:B------:R-:W-:Y:S01]  /*06f0*/  CS2R R102, SRZ ;  /* 0x0000000000667805 */ /* 0x000fe2000001ff00 */
[----:B--2---:R-:W-:Y:S04]  /*0700*/  STS.U16 [R3+UR21], R18 ;  /* 0x0000001203007988 */ /* 0x004fe80008000415 */
[----:B---3--:R-:W-:Y:S04]  /*0710*/  STS.U16 [R3+UR21+0x400], R22 ;  /* 0x0004001603007988 */ /* 0x008fe80008000415 */
[----:B-----5:R-:W-:Y:S04]  /*0720*/  STS.U16 [R3+UR21+0x800], R26 ;  /* 0x0008001a03007988 */ /* 0x020fe80008000415 */
[----:B----4-:R0:W-:Y:S04]  /*0730*/  STS.U16 [R3+UR21+0xc00], R12 ;  /* 0x000c000c03007988 */ /* 0x0101e80008000415 */
[----:B------:R-:W-:Y:S04]  /*0740*/  STS.U16 [R0+UR21+0x100], R19 ;  /* 0x0001001300007988 */ /* 0x000fe80008000415 */
[----:B------:R-:W-:Y:S04]  /*0750*/  STS.U16 [R0+UR21+0x500], R23 ;  /* 0x0005001700007988 */ /* 0x000fe80008000415 */
[----:B------:R-:W-:Y:S04]  /*0760*/  STS.U16 [R0+UR21+0x900], R10 ;  /* 0x0009000a00007988 */ /* 0x000fe80008000415 */
[----:B------:R1:W-:Y:S04]  /*0770*/  STS.U16 [R0+UR21+0xd00], R14 ;  /* 0x000d000e00007988 */ /* 0x0003e80008000415 */
[----:B------:R2:W-:Y:S04]  /*0780*/  STS.U16 [R7+UR21+0x200], R20 ;  /* 0x0002001407007988 */ /* 0x0005e80008000415 */
[----:B------:R2:W-:Y:S04]  /*0790*/  STS.U16 [R7+UR21+0x600], R24 ;  /* 0x0006001807007988 */ /* 0x0005e80008000415 */
[----:B------:R2:W-:Y:S04]  /*07a0*/  STS.U16 [R7+UR21+0xa00], R2 ;  /* 0x000a000207007988 */ /* 0x0005e80008000415 */
[----:B------:R2:W-:Y:S01]  /*07b0*/  STS.U16 [R7+UR21+0xe00], R6 ;  /* 0x000e000607007988 */ /* 0x0005e20008000415 */
[----:B0-----:R-:W-:-:S03]  /*07c0*/  MOV R3, 0x3f800000 ;  /* 0x3f80000000037802 */ /* 0x001fc60000000f00 */
[----:B------:R2:W-:Y:S01]  /*07d0*/  STS.U16 [R28+UR21+0x300], R21 ;  /* 0x000300151c007988 */ /* 0x0005e20008000415 */
[----:B-1----:R-:W-:-:S03]  /*07e0*/  LOP3.LUT R0, R104, 0x1ff, RZ, 0xc0, !PT ;  /* 0x000001ff68007812 */ /* 0x002fc600078ec0ff */
[----:B------:R2:W-:Y:S04]  /*07f0*/  STS.U16 [R28+UR21+0x700], R25 ;  /* 0x000700191c007988 */ /* 0x0005e80008000415 */
[----:B------:R2:W-:Y:S04]  /*0800*/  STS.U16 [R28+UR21+0xb00], R11 ;  /* 0x000b000b1c007988 */ /* 0x0005e80008000415 */
[----:B------:R2:W-:Y:S01]  /*0810*/  STS.U16 [R28+UR21+0xf00], R8 ;  /* 0x000f00081c007988 */ /* 0x0005e20008000415 */
[----:B------:R-:W-:Y:S05]  /*0820*/  @!P0 BRA `(.L_x_0) ;  /* 0x0000002c00548947 */ /* 0x000fea0003800000 */
[----:B------:R-:W-:Y:S01]  /*0830*/  SHF.L.U32 R0, R0, 0x1, RZ ;  /* 0x0000000100007819 */ /* 0x000fe200000006ff */
[----:B------:R-:W-:Y:S01]  /*0840*/  ULDC.64 UR8, c[0x0][0x250] ;  /* 0x0000940000087ab9 */ /* 0x000fe20000000a00 */
[----:B------:R-:W-:Y:S01]  /*0850*/  SHF.R.U32.HI R13, RZ, 0x2, R13 ;  /* 0x00000002ff0d7819 */ /* 0x000fe2000001160d */
[----:B------:R-:W-:Y:S01]  /*0860*/  ULDC.64 UR16, c[0x0][0x260] ;  /* 0x0000980000107ab9 */ /* 0x000fe20000000a00 */
[----:B--2---:R-:W-:Y:S01]  /*0870*/  LOP3.LUT R2, R104, 0x1f, RZ, 0xc0, !PT ;  /* 0x0000001f68027812 */ /* 0x004fe200078ec0ff */
[----:B------:R-:W-:Y:S01]  /*0880*/  UIMAD UR8, UR20, UR8, URZ ;  /* 0x00000008140872a4 */ /* 0x000fe2000f8e023f */
[----:B------:R-:W-:Y:S01]  /*0890*/  LOP3.LUT R6, R0, R13, RZ, 0x3c, !PT ;  /* 0x0000000d00067212 */ /* 0x000fe200078e3cff */
[----:B------:R-:W-:Y:S01]  /*08a0*/  UIMAD UR16, UR20, UR16, URZ ;  /* 0x00000010141072a4 */ /* 0x000fe2000f8e023f */
[C---:B------:R-:W-:Y:S01]  /*08b0*/  LOP3.LUT R0, R104.reuse, 0x180, RZ, 0xc0, !PT ;  /* 0x0000018068007812 */ /* 0x040fe200078ec0ff */
[----:B------:R-:W-:Y:S01]  /*08c0*/  ULDC UR4, c[0x0][0x258] ;  /* 0x0000960000047ab9 */ /* 0x000fe20000000800 */
[----:B------:R-:W-:Y:S01]  /*08d0*/  LOP3.LUT R3, R104, 0x7f, RZ, 0xc0, !PT ;  /* 0x0000007f68037812 */ /* 0x000fe200078ec0ff */
[----:B------:R-:W-:Y:S01]  /*08e0*/  IMAD R2, R2, UR4, RZ ;  /* 0x0000000402027c24 */ /* 0x000fe2000f8e02ff */
[----:B------:R-:W-:Y:S01]  /*08f0*/  USHF.L.U32 UR4, UR8, 0x1, URZ ;  /* 0x0000000108047899 */ /* 0x000fe2000800063f */
[----:B------:R-:W-:Y:S01]  /*0900*/  LOP3.LUT R5, R16, 0x180, R104, 0xf8, !PT ;  /* 0x0000018010057812 */ /* 0x000fe200078ef868 */
[----:B------:R-:W-:Y:S01]  /*0910*/  USHF.L.U32 UR5, UR16, 0x1, URZ ;  /* 0x0000000110057899 */ /* 0x000fe2000800063f */
[----:B------:R-:W-:Y:S01]  /*0920*/  SHF.R.U32.HI R0, RZ, 0x3, R0 ;  /* 0x00000003ff007819 */ /* 0x000fe20000011600 */
[----:B------:R-:W0:Y:S01]  /*0930*/  LDC R15, c[0x0][0x268] ;  /* 0x00009a00ff0f7b82 */ /* 0x000e220000000800 */
[----:B------:R-:W-:Y:S01]  /*0940*/  SHF.R.U32.HI R4, RZ, 0x5, R104 ;  /* 0x00000005ff047819 */ /* 0x000fe20000011668 */
[----:B------:R-:W-:Y:S01]  /*0950*/  IMAD R3, R3, UR17, RZ ;  /* 0x0000001103037c24 */ /* 0x000fe2000f8e02ff */
[----:B------:R-:W-:Y:S01]  /*0960*/  MOV R107, UR4 ;  /* 0x00000004006b7c02 */ /* 0x000fe20008000f00 */
[----:B------:R-:W-:Y:S01]  /*0970*/  UIMAD.WIDE UR6, UR16, 0x2, URZ ;  /* 0x00000002100678a5 */ /* 0x000fe2000f8e023f */
[----:B------:R-:W-:Y:S01]  /*0980*/  MOV R11, UR5 ;  /* 0x00000005000b7c02 */ /* 0x000fe20008000f00 */
[----:B------:R-:W-:Y:S01]  /*0990*/  UIMAD.WIDE UR4, UR8, 0x2, URZ ;  /* 0x00000002080478a5 */ /* 0x000fe2000f8e023f */
[----:B------:R-:W-:Y:S01]  /*09a0*/  LOP3.LUT R8, R5, R0, RZ, 0x3c, !PT ;  /* 0x0000000005087212 */ /* 0x000fe200078e3cff */
[----:B------:R-:W-:Y:S01]  /*09b0*/  ULDC.64 UR10, c[0x0][0x218] ;  /* 0x00008600000a7ab9 */ /* 0x000fe20000000a00 */
[----:B------:R-:W-:Y:S01]  /*09c0*/  SHF.L.U32 R0, R2, 0x1, RZ ;  /* 0x0000000102007819 */ /* 0x000fe200000006ff */
[----:B------:R-:W-:Y:S01]  /*09d0*/  ULDC.64 UR12, c[0x0][0x220] ;  /* 0x00008800000c7ab9 */ /* 0x000fe20000000a00 */
[----:B------:R-:W-:Y:S01]  /*09e0*/  R2UR UR29, R4 ;  /* 0x00000000041d72ca */ /* 0x000fe200000e0000 */
[----:B------:R-:W-:Y:S01]  /*09f0*/  IMAD.HI R2, R2, 0x2, RZ ;  /* 0x0000000202027827 */ /* 0x000fe200078e02ff */
[----:B------:R-:W-:-:S02]  /*0a00*/  SHF.L.U32 R4, R3, 0x1, RZ ;  /* 0x0000000103047819 */ /* 0x000fc400000006ff */
[----:B------:R-:W-:Y:S02]  /*0a10*/  CS2R R88, SRZ ;  /* 0x0000000000587805 */ /* 0x000fe4000001ff00 */
[----:B------:R-:W-:Y:S01]  /*0a20*/  IADD3 R107, P0, P1, R0, UR10, R107 ;  /* 0x0000000a006b7c10 */ /* 0x000fe2000f91e06b */
[----:B------:R-:W-:Y:S01]  /*0a30*/  IMAD.HI R3, R3, 0x2, RZ ;  /* 0x0000000203037827 */ /* 0x000fe200078e02ff */
[----:B------:R-:W-:Y:S02]  /*0a40*/  MOV R13, UR5 ;  /* 0x00000005000d7c02 */ /* 0x000fe40008000f00 */
[----:B------:R-:W-:Y:S02]  /*0a50*/  CS2R R90, SRZ ;  /* 0x00000000005a7805 */ /* 0x000fe4000001ff00 */
[----:B------:R-:W-:Y:S01]  /*0a60*/  IADD3 R11, P2, P3, R4, UR12, R11 ;  /* 0x0000000c040b7c10 */ /* 0x000fe2000fb5e00b */
[----:B------:R-:W-:Y:S01]  /*0a70*/  IMAD.U32 R0, RZ, RZ, UR7 ;  /* 0x00000007ff007e24 */ /* 0x000fe2000f8e00ff */
[----:B------:R-:W-:-:S02]  /*0a80*/  IADD3.X R13, R2, UR11, R13, P0, P1 ;  /* 0x0000000b020d7c10 */ /* 0x000fc400087e240d */
[----:B------:R-:W-:Y:S02]  /*0a90*/  CS2R R92, SRZ ;  /* 0x00000000005c7805 */ /* 0x000fe4000001ff00 */
[----:B------:R-:W-:Y:S01]  /*0aa0*/  SHF.R.U32.HI R2, RZ, 0x5, R104 ;  /* 0x00000005ff027819 */ /* 0x000fe20000011668 */
[----:B------:R-:W-:Y:S01]  /*0ab0*/  UIADD3 UR7, UR29, 0x70, URZ ;  /* 0x000000701d077890 */ /* 0x000fe2000fffe03f */
[----:B------:R-:W-:Y:S01]  /*0ac0*/  IADD3.X R25, R3, UR13, R0, P2, P3 ;  /* 0x0000000d03197c10 */ /* 0x000fe200097e6400 */
[----:B------:R-:W-:Y:S01]  /*0ad0*/  UIADD3 UR4, UR29, 0x10, URZ ;  /* 0x000000101d047890 */ /* 0x000fe2000fffe03f */
[----:B------:R-:W-:Y:S01]  /*0ae0*/  SHF.R.U32.HI R0, RZ, 0x7, R104 ;  /* 0x00000007ff007819 */ /* 0x000fe20000011668 */
[----:B------:R-:W-:Y:S01]  /*0af0*/  UIMAD UR7, UR7, UR9, URZ ;  /* 0x00000009070772a4 */ /* 0x000fe2000f8e023f */
[----:B------:R-:W-:Y:S01]  /*0b00*/  SGXT.U32 R2, R2, 0x4 ;  /* 0x000000040202781a */ /* 0x000fe20000000000 */
[----:B------:R-:W-:Y:S01]  /*0b10*/  UIADD3 UR5, UR29, 0x30, URZ ;  /* 0x000000301d057890 */ /* 0x000fe2000fffe03f */
[----:B------:R-:W-:Y:S01]  /*0b20*/  SGXT.U32 R0, R0, 0x2 ;  /* 0x000000020000781a */ /* 0x000fe20000000000 */
[----:B------:R-:W-:Y:S01]  /*0b30*/  UIMAD UR4, UR4, UR9, URZ ;  /* 0x00000009040472a4 */ /* 0x000fe2000f8e023f */
[----:B------:R-:W-:Y:S01]  /*0b40*/  SHF.L.U32 R7, R104, 0x6, RZ ;  /* 0x0000000668077819 */ /* 0x000fe200000006ff */
[----:B------:R-:W-:Y:S01]  /*0b50*/  IMAD R2, R2, UR9, RZ ;  /* 0x0000000902027c24 */ /* 0x000fe2000f8e02ff */
[----:B------:R-:W-:Y:S01]  /*0b60*/  MOV R3, UR9 ;  /* 0x0000000900037c02 */ /* 0x000fe20008000f00 */
[----:B0-----:R-:W-:Y:S01]  /*0b70*/  IMAD R5, R0, R15, RZ ;  /* 0x0000000f00057224 */ /* 0x001fe200078e02ff */
[----:B------:R-:W-:Y:S01]  /*0b80*/  LOP3.LUT R7, R8, 0x1000, R7, 0xf8, !PT ;  /* 0x0000100008077812 */ /* 0x000fe200078ef807 */
[----:B------:R-:W-:Y:S01]  /*0b90*/  UIADD3 UR6, UR29, 0x50, URZ ;  /* 0x000000501d067890 */ /* 0x000fe2000fffe03f */
[----:B------:R-:W-:Y:S01]  /*0ba0*/  MOV R9, UR9 ;  /* 0x0000000900097c02 */ /* 0x000fe20008000f00 */
[----:B------:R-:W-:Y:S01]  /*0bb0*/  UIMAD UR5, UR5, UR9, URZ ;  /* 0x00000009050572a4 */ /* 0x000fe2000f8e023f */
[----:B------:R-:W-:Y:S01]  /*0bc0*/  LEA R0, R3, R2, 0x5 ;  /* 0x0000000203007211 */ /* 0x000fe200078e28ff */
[----:B------:R-:W-:Y:S01]  /*0bd0*/  UIMAD UR6, UR6, UR9, URZ ;  /* 0x00000009060672a4 */ /* 0x000fe2000f8e023f */
[----:B------:R-:W-:-:S02]  /*0be0*/  LEA R8, R15, R5, 0x2 ;  /* 0x000000050f087211 */ /* 0x000fc400078e10ff */
[----:B------:R-:W-:Y:S02]  /*0bf0*/  CS2R R94, SRZ ;  /* 0x00000000005e7805 */ /* 0x000fe4000001ff00 */
[----:B------:R-:W-:Y:S01]  /*0c00*/  LEA R3, R9, R0, 0x5 ;  /* 0x0000000009037211 */ /* 0x000fe200078e28ff */
[----:B------:R-:W-:Y:S01]  /*0c10*/  IMAD.U32 R12, RZ, RZ, UR5 ;  /* 0x00000005ff0c7e24 */ /* 0x000fe2000f8e00ff */
[-C--:B------:R-:W-:Y:S01]  /*0c20*/  LEA R18, P5, R0, R107.reuse, 0x1 ;  /* 0x0000006b00127211 */ /* 0x080fe200078a08ff */
[----:B------:R-:W-:Y:S01]  /*0c30*/  UMOV UR5, URZ ;  /* 0x0000003f00057c82 */ /* 0x000fe20008000000 */
[----:B------:R-:W-:Y:S02]  /*0c40*/  LEA R9, R15, R8, 0x2 ;  /* 0x000000080f097211 */ /* 0x000fe400078e10ff */
[----:B------:R-:W-:Y:S02]  /*0c50*/  CS2R R96, SRZ ;  /* 0x0000000000607805 */ /* 0x000fe4000001ff00 */
[----:B------:R-:W-:-:S02]  /*0c60*/  LEA R22, P3, R2, R107, 0x1 ;  /* 0x0000006b02167211 */ /* 0x000fc400078608ff */
[----:B------:R-:W-:Y:S02]  /*0c70*/  CS2R R98, SRZ ;  /* 0x0000000000627805 */ /* 0x000fe4000001ff00 */
[----:B------:R-:W-:Y:S02]  /*0c80*/  MOV R16, UR7 ;  /* 0x0000000700107c02 */ /* 0x000fe40008000f00 */
[----:B------:R-:W-:Y:S02]  /*0c90*/  CS2R R100, SRZ ;  /* 0x0000000000647805 */ /* 0x000fe4000001ff00 */
[----:B------:R-:W-:Y:S02]  /*0ca0*/  LEA.HI.X.SX32 R19, R0, R13, 0x1, P5 ;  /* 0x0000000d00137211 */ /* 0x000fe400028f0eff */
[----:B------:R-:W-:Y:S02]  /*0cb0*/  CS2R R102, SRZ ;  /* 0x0000000000667805 */ /* 0x000fe4000001ff00 */
[----:B------:R-:W-:Y:S01]  /*0cc0*/  MOV R4, UR9 ;  /* 0x0000000900047c02 */ /* 0x000fe20008000f00 */
[----:B------:R-:W-:Y:S01]  /*0cd0*/  UMOV UR14, 0xfffffffe ;  /* 0xfffffffe000e7882 */ /* 0x000fe20000000000 */
[----:B------:R-:W-:Y:S01]  /*0ce0*/  LEA R0, R15, R9, 0x2 ;  /* 0x000000090f007211 */ /* 0x000fe200078e10ff */
[----:B------:R-:W-:Y:S01]  /*0cf0*/  UMOV UR15, 0x7fffffdf ;  /* 0x7fffffdf000f7882 */ /* 0x000fe20000000000 */
[----:B------:R-:W-:Y:S01]  /*0d00*/  MOV R10, UR4 ;  /* 0x00000004000a7c02 */ /* 0x000fe20008000f00 */
[----:B------:R-:W-:Y:S01]  /*0d10*/  UIADD3 UR4, UR21, 0x4000, URZ ;  /* 0x0000400015047890 */ /* 0x000fe2000fffe03f */
[----:B------:R-:W-:Y:S01]  /*0d20*/  LEA.HI.X.SX32 R23, R2, R13, 0x1, P3 ;  /* 0x0000000d02177211 */ /* 0x000fe200018f0eff */
[----:B------:R-:W-:Y:S01]  /*0d30*/  UMOV UR7, URZ ;  /* 0x0000003f00077c82 */ /* 0x000fe20008000000 */
[-C--:B------:R-:W-:Y:S01]  /*0d40*/  LEA R122, P2, R3, R107.reuse, 0x1 ;  /* 0x0000006b037a7211 */ /* 0x080fe200078408ff */
[----:B------:R-:W-:Y:S01]  /*0d50*/  USHF.R.U32.HI UR4, URZ, 0x4, UR4 ;  /* 0x000000043f047899 */ /* 0x000fe20008011604 */
[----:B------:R-:W-:Y:S01]  /*0d60*/  LEA R104, P0, R16, R107, 0x1 ;  /* 0x0000006b10687211 */ /* 0x000fe200078008ff */
[----:B------:R0:W-:Y:S01]  /*0d70*/  STL.64 [R1+0x18], R22 ;  /* 0x0000181601007387 */ /* 0x0001e20000100a00 */
[----:B------:R-:W-:Y:S01]  /*0d80*/  LEA R4, R4, R3, 0x5 ;  /* 0x0000000304047211 */ /* 0x000fe200078e28ff */
[----:B------:R-:W-:Y:S01]  /*0d90*/  USGXT.U32 UR4, UR4, 0xe ;  /* 0x0000000e0404789a */ /* 0x000fe20008000000 */
[----:B------:R-:W-:Y:S01]  /*0da0*/  LEA R2, R15, R0, 0x2 ;  /* 0x000000000f027211 */ /* 0x000fe200078e10ff */
[----:B------:R-:W-:Y:S01]  /*0db0*/  UMOV UR8, URZ ;  /* 0x0000003f00087c82 */ /* 0x000fe20008000000 */
[----:B------:R-:W-:Y:S01]  /*0dc0*/  LEA R20, P4, R10, R107, 0x1 ;  /* 0x0000006b0a147211 */ /* 0x000fe200078808ff */
[----:B------:R-:W-:Y:S01]  /*0dd0*/  UIADD3 UR18, UP0, UR4, 0x2, URZ ;  /* 0x0000000204127890 */ /* 0x000fe2000ff1e03f */
[----:B------:R-:W-:Y:S01]  /*0de0*/  MOV R14, UR6 ;  /* 0x00000006000e7c02 */ /* 0x000fe20008000f00 */
[----:B------:R-:W-:Y:S01]  /*0df0*/  UMOV UR6, URZ ;  /* 0x0000003f00067c82 */ /* 0x000fe20008000000 */
[-C--:B------:R-:W-:Y:S01]  /*0e00*/  LEA.HI.X.SX32 R123, R3, R13.reuse, 0x1, P2 ;  /* 0x0000000d037b7211 */ /* 0x080fe200010f0eff */
[----:B------:R-:W-:Y:S01]  /*0e10*/  UIADD3.X UR19, UR5, 0x40000040, URZ, UP0, !UPT ;  /* 0x4000004005137890 */ /* 0x000fe200087fe43f */
[----:B------:R-:W-:Y:S01]  /*0e20*/  LEA.HI.X.SX32 R105, R16, R13, 0x1, P0 ;  /* 0x0000000d10697211 */ /* 0x000fe200000f0eff */
[----:B------:R-:W-:Y:S01]  /*0e30*/  UIADD3.64 UR14, UR4, -UR14, URZ ;  /* 0x8000000e040e7297 */ /* 0x000fe2000fffe03f */
[----:B------:R-:W-:Y:S01]  /*0e40*/  LEA R106, P3, R4, R107, 0x1 ;  /* 0x0000006b046a7211 */ /* 0x000fe200078608ff */
[----:B------:R-:W-:Y:S01]  /*0e50*/  UIADD3.64 UR22, UR18, 0x2, URZ ;  /* 0x0000000212167897 */ /* 0x000fe2000fffe03f */
[----:B0-----:R-:W-:Y:S01]  /*0e60*/  LEA R22, P0, R5, R11, 0x1 ;  /* 0x0000000b05167211 */ /* 0x001fe200078008ff */
[----:B------:R-:W-:Y:S01]  /*0e70*/  UIADD3.64 UR26, UR18, 0x4, URZ ;  /* 0x00000004121a7897 */ /* 0x000fe2000fffe03f */
[C---:B------:R-:W-:Y:S01]  /*0e80*/  LEA R3, R15.reuse, R2, 0x2 ;  /* 0x000000020f037211 */ /* 0x040fe200078e10ff */
[----:B------:R-:W-:Y:S01]  /*0e90*/  UIADD3.64 UR30, UR18, 0xfe, URZ ;  /* 0x000000fe121e7897 */ /* 0x000fe2000fffe03f */
[----:B------:R-:W-:Y:S01]  /*0ea0*/  LEA.HI.X.SX32 R21, R10, R13, 0x1, P4 ;  /* 0x0000000d0a157211 */ /* 0x000fe200020f0eff */
[----:B------:R-:W-:Y:S01]  /*0eb0*/  UIADD3.64 UR34, UR18, 0x100, URZ ;  /* 0x0000010012227897 */ /* 0x000fe2000fffe03f */
[-C--:B------:R-:W-:Y:S01]  /*0ec0*/  LEA R124, P6, R12, R107.reuse, 0x1 ;  /* 0x0000006b0c7c7211 */ /* 0x080fe200078c08ff */
[----:B------:R-:W-:Y:S01]  /*0ed0*/  UIADD3.64 UR38, UR18, 0x102, URZ ;  /* 0x0000010212267897 */ /* 0x000fe2000fffe03f */
[----:B------:R-:W-:Y:S01]  /*0ee0*/  LEA R120, P1, R14, R107, 0x1 ;  /* 0x0000006b0e787211 */ /* 0x000fe200078208ff */
[----:B------:R0:W-:Y:S01]  /*0ef0*/  STL.64 [R1+0x10], R20 ;  /* 0x0000101401007387 */ /* 0x0001e20000100a00 */
[----:B------:R-:W-:Y:S01]  /*0f00*/  LEA.HI.X.SX32 R107, R4, R13, 0x1, P3 ;  /* 0x0000000d046b7211 */ /* 0x000fe200018f0eff */
[----:B------:R-:W-:Y:S01]  /*0f10*/  IMAD R4, R15, 0x4, R3 ;  /* 0x000000040f047824 */ /* 0x000fe200078e0203 */
[----:B------:R-:W-:Y:S01]  /*0f20*/  LEA.HI.X.SX32 R23, R5, R25, 0x1, P0 ;  /* 0x0000001905177211 */ /* 0x000fe200000f0eff */
[----:B------:R1:W-:Y:S01]  /*0f30*/  STL.64 [R1+0x8], R18 ;  /* 0x0000081201007387 */ /* 0x0003e20000100a00 */
[----:B------:R-:W-:Y:S01]  /*0f40*/  LEA R16, P0, R0, R11, 0x1 ;  /* 0x0000000b00107211 */ /* 0x000fe200078008ff */
[----:B------:R-:W-:Y:S01]  /*0f50*/  UIADD3.64 UR42, UR18, 0x104, URZ ;  /* 0x00000104122a7897 */ /* 0x000fe2000fffe03f */
[----:B------:R-:W-:Y:S01]  /*0f60*/  LEA.HI.X.SX32 R121, R14, R13, 0x1, P1 ;  /* 0x0000000d0e797211 */ /* 0x000fe200008f0eff */
[----:B------:R-:W-:Y:S01]  /*0f70*/  ULDC UR16, c[0x0][0x238] ;  /* 0x00008e0000107ab9 */ /* 0x000fe20000000800 */
[----:B------:R-:W-:-:S02]  /*0f80*/  LEA.HI.X.SX32 R17, R0, R25, 0x1, P0 ;  /* 0x0000001900117211 */ /* 0x000fc400000f0eff */
[----:B------:R-:W-:Y:S02]  /*0f90*/  LEA R0, R15, R4, 0x2 ;  /* 0x000000040f007211 */ /* 0x000fe400078e10ff */
[----:B0-----:R-:W-:Y:S02]  /*0fa0*/  LEA R20, P1, R8, R11, 0x1 ;  /* 0x0000000b08147211 */ /* 0x001fe400078208ff */
[----:B------:R-:W-:Y:S02]  /*0fb0*/  LEA.HI.X.SX32 R125, R12, R13, 0x1, P6 ;  /* 0x0000000d0c7d7211 */ /* 0x000fe400030f0eff */
[C---:B-1----:R-:W-:Y:S02]  /*0fc0*/  LEA R18, P2, R9.reuse, R11, 0x1 ;  /* 0x0000000b09127211 */ /* 0x042fe400078408ff */
[-C--:B------:R-:W-:Y:S02]  /*0fd0*/  LEA.HI.X.SX32 R21, R8, R25.reuse, 0x1, P1 ;  /* 0x0000001908157211 */ /* 0x080fe400008f0eff */
[----:B------:R-:W-:-:S02]  /*0fe0*/  LEA.HI.X.SX32 R19, R9, R25, 0x1, P2 ;  /* 0x0000001909137211 */ /* 0x000fc400010f0eff */
[-C--:B------:R-:W-:Y:S02]  /*0ff0*/  LEA R14, P0, R2, R11.reuse, 0x1 ;  /* 0x0000000b020e7211 */ /* 0x080fe400078008ff */
[CC--:B------:R-:W-:Y:S02]  /*1000*/  LEA R12, P1, R3.reuse, R11.reuse, 0x1 ;  /* 0x0000000b030c7211 */ /* 0x0c0fe400078208ff */
[-C--:B------:R-:W-:Y:S02]  /*1010*/  LEA R10, P2, R4, R11.reuse, 0x1 ;  /* 0x0000000b040a7211 */ /* 0x080fe400078408ff */
[----:B------:R-:W-:Y:S02]  /*1020*/  LEA R8, P3, R0, R11, 0x1 ;  /* 0x0000000b00087211 */ /* 0x000fe400078608ff */
[-C--:B------:R-:W-:Y:S02]  /*1030*/  LEA.HI.X.SX32 R15, R2, R25.reuse, 0x1, P0 ;  /* 0x00000019020f7211 */ /* 0x080fe400000f0eff */
[----:B------:R-:W-:-:S02]  /*1040*/  LEA.HI.X.SX32 R13, R3, R25, 0x1, P1 ;  /* 0x00000019030d7211 */ /* 0x000fc400008f0eff */
[-C--:B------:R-:W-:Y:S02]  /*1050*/  LEA.HI.X.SX32 R11, R4, R25.reuse, 0x1, P2 ;  /* 0x00000019040b7211 */ /* 0x080fe400010f0eff */
[----:B------:R-:W-:Y:S02]  /*1060*/  LEA.HI.X.SX32 R9, R0, R25, 0x1, P3 ;  /* 0x0000001900097211 */ /* 0x000fe400018f0eff */
[----:B------:R-:W-:Y:S02]  /*1070*/  MOV R4, 0x3f800000 ;  /* 0x3f80000000047802 */ /* 0x000fe40000000f00 */
[----:B------:R-:W-:Y:S02]  /*1080*/  MOV R2, 0xff800000 ;  /* 0xff80000000027802 */ /* 0x000fe40000000f00 */
[----:B------:R-:W-:Y:S02]  /*1090*/  MOV R0, 0xff800000 ;  /* 0xff80000000007802 */ /* 0x000fe40000000f00 */
[----:B------:R-:W-:-:S02]  /*10a0*/  MOV R3, 0x3f800000 ;  /* 0x3f80000000037802 */ /* 0x000fc40000000f00 */
[----:B------:R-:W-:-:S07]  /*10b0*/  LOP3.LUT R5, R7, 0x40, RZ, 0x3c, !PT ;  /* 0x0000004007057812 */ /* 0x000fce00078e3cff */
.L_x_1:
[----:B------:R-:W2:Y:S04]  /*10c0*/  LDL.64 R112, [R1+0x18] ;  /* 0x0000180001707983 */ /* 0x000ea80000100a00 */
[----:B------:R-:W3:Y:S04]  /*10d0*/  LDL.64 R110, [R1+0x10] ;  /* 0x00001000016e7983 */ /* 0x000ee80000100a00 */
[----:B------:R-:W4:Y:S01]  /*10e0*/  LDL.64 R108, [R1+0x8] ;  /* 0x00000800016c7983 */ /* 0x000f220000100a00 */
[----:B------:R-:W-:Y:S01]  /*10f0*/  MOV R24, UR6 ;  /* 0x0000000600187c02 */ /* 0x000fe20008000f00 */
[----:B------:R-:W-:Y:S01]  /*1100*/  IMAD.U32 R28, RZ, RZ, UR6 ;  /* 0x00000006ff1c7e24 */ /* 0x000fe2000f8e00ff */
[----:B------:R-:W-:-:S02]  /*1110*/  MOV R26, UR6 ;  /* 0x00000006001a7c02 */ /* 0x000fc40008000f00 */
[----:B------:R-:W-:Y:S02]  /*1120*/  MOV R31, UR6 ;  /* 0x00000006001f7c02 */ /* 0x000fe40008000f00 */
[----:B------:R-:W-:Y:S02]  /*1130*/  MOV R33, UR6 ;  /* 0x0000000600217c02 */ /* 0x000fe40008000f00 */
[----:B------:R-:W-:Y:S01]  /*1140*/  MOV R35, UR6 ;  /* 0x0000000600237c02 */ /* 0x000fe20008000f00 */
[----:B-----5:R-:W-:Y:S01]  /*1150*/  IMAD.WIDE R30, R31, 0x2, R124 ;  /* 0x000000021f1e7825 */ /* 0x020fe200078e027c */
[----:B------:R-:W-:Y:S02]  /*1160*/  MOV R37, UR6 ;  /* 0x0000000600257c02 */ /* 0x000fe40008000f00 */
[----:B------:R-:W-:Y:S01]  /*1170*/  MOV R39, UR6 ;  /* 0x0000000600277c02 */ /* 0x000fe20008000f00 */
[----:B------:R-:W-:Y:S01]  /*1180*/  IMAD.WIDE R32, R33, 0x2, R122 ;  /* 0x0000000221207825 */ /* 0x000fe200078e027a */
[----:B------:R-:W4:Y:S03]  /*1190*/  LDG.E.U16 R5, desc[UR24][R30.64] ;  /* 0x000000181e057981 */ /* 0x000f26000c1e1500 */
[----:B------:R-:W-:Y:S01]  /*11a0*/  IMAD.WIDE R34, R35, 0x2, R120 ;  /* 0x0000000223227825 */ /* 0x000fe200078e0278 */
[----:B------:R-:W-:Y:S01]  /*11b0*/  USHF.L.U32 UR10, UR29, 0x6, URZ ;  /* 0x000000061d0a7899 */ /* 0x000fe2000800063f */
[----:B------:R-:W-:-:S02]  /*11c0*/  UMOV UR46, UR4 ;  /* 0x00000004002e7c82 */ /* 0x000fc40008000000 */
[----:B------:R-:W-:Y:S01]  /*11d0*/  IMAD.WIDE R36, R37, 0x2, R106 ;  /* 0x0000000225247825 */ /* 0x000fe200078e026a */
[----:B------:R-:W-:Y:S01]  /*11e0*/  UMOV UR47, 0x80000020 ;  /* 0x80000020002f7882 */ /* 0x000fe20000000000 */
[----:B------:R-:W-:Y:S01]  /*11f0*/  UMOV UR45, 0x40000040 ;  /* 0x40000040002d7882 */ /* 0x000fe20000000000 */
[----:B------:R-:W-:Y:S01]  /*1200*/  UMOV UR12, 0x80 ;  /* 0x00000080000c7882 */ /* 0x000fe20000000000 */
[----:B------:R-:W-:Y:S01]  /*1210*/  IMAD.WIDE R38, R39, 0x2, R104 ;  /* 0x0000000227267825 */ /* 0x000fe200078e0268 */
[----:B------:R-:W-:Y:S01]  /*1220*/  UMOV UR13, 0x40000040 ;  /* 0x40000040000d7882 */ /* 0x000fe20000000000 */
[----:B------:R-:W-:Y:S01]  /*1230*/  UMOV UR11, URZ ;  /* 0x0000003f000b7c82 */ /* 0x000fe20008000000 */
[----:B------:R-:W-:Y:S01]  /*1240*/  MOV R114, UR7 ;  /* 0x0000000700727c02 */ /* 0x000fe20008000f00 */
[----:B------:R-:W-:Y:S01]  /*1250*/  IMAD.U32 R116, RZ, RZ, UR7 ;  /* 0x00000007ff747e24 */ /* 0x000fe2000f8e00ff */
[----:B------:R-:W4:Y:S01]  /*1260*/  LDG.E.U16 R115, desc[UR24][R38.64] ;  /* 0x0000001826737981 */ /* 0x000f22000c1e1500 */
[----:B------:R-:W-:-:S03]  /*1270*/  MOV R118, UR7 ;  /* 0x0000000700767c02 */ /* 0x000fc60008000f00 */
[----:B------:R-:W-:Y:S01]  /*1280*/  STL [R1+0x24], R4 ;  /* 0x0000240401007387 */ /* 0x000fe20000100800 */
[----:B--2---:R-:W-:-:S04]  /*1290*/  IMAD.WIDE R24, R24, 0x2, R112 ;  /* 0x0000000218187825 */ /* 0x004fc800078e0270 */
[----:B---3--:R-:W-:Y:S01]  /*12a0*/  IMAD.WIDE R26, R26, 0x2, R110 ;  /* 0x000000021a1a7825 */ /* 0x008fe200078e026e */
[----:B------:R-:W2:Y:S03]  /*12b0*/  LDG.E.U16 R113, desc[UR24][R36.64] ;  /* 0x0000001824717981 */ /* 0x000ea6000c1e1500 */
[----:B----4-:R-:W-:Y:S01]  /*12c0*/  IMAD.WIDE R28, R28, 0x2, R108 ;  /* 0x000000021c1c7825 */ /* 0x010fe200078e026c */
[----:B------:R-:W3:Y:S04]  /*12d0*/  LDG.E.U16 R25, desc[UR24][R24.64] ;  /* 0x0000001818197981 */ /* 0x000ee8000c1e1500 */
[----:B------:R-:W4:Y:S04]  /*12e0*/  LDG.E.U16 R27, desc[UR24][R26.64] ;  /* 0x000000181a1b7981 */ /* 0x000f28000c1e1500 */
[----:B------:R-:W4:Y:S04]  /*12f0*/  LDG.E.U16 R29, desc[UR24][R28.64] ;  /* 0x000000181c1d7981 */ /* 0x000f28000c1e1500 */
[----:B------:R-:W4:Y:S04]  /*1300*/  LDG.E.U16 R109, desc[UR24][R32.64] ;  /* 0x00000018206d7981 */ /* 0x000f28000c1e1500 */
[----:B------:R-:W4:Y:S01]  /*1310*/  LDG.E.U16 R111, desc[UR24][R34.64] ;  /* 0x00000018226f7981 */ /* 0x000f22000c1e1500 */
[----:B------:R-:W-:Y:S01]  /*1320*/  BAR.SYNC.DEFER_BLOCKING 0x0 ;  /* 0x0000000000007b1d */ /* 0x000fe20000010000 */
[----:B------:R-:W-:Y:S01]  /*1330*/  ULOP3.LUT UR10, UR10, 0x300, URZ, 0xc0, !UPT ;  /* 0x000003000a0a7892 */ /* 0x000fe2000f8ec03f */
[----:B------:R-:W-:-:S04]  /*1340*/  IMAD.WIDE R116, R116, 0x2, R18 ;  /* 0x0000000274747825 */ /* 0x000fc800078e0212 */
[----:B------:R-:W-:Y:S01]  /*1350*/  IMAD.WIDE R118, R118, 0x2, R16 ;  /* 0x0000000276767825 */ /* 0x000fe200078e0210 */
[----:B------:R-:W-:Y:S04]  /*1360*/  STL [R1+0x20], R3 ;  /* 0x0000200301007387 */ /* 0x000fe80000100800 */
[----:B------:R-:W-:Y:S04]  /*1370*/  STS.U16 [R6+UR21+0x4c00], R5 ;  /* 0x004c000506007988 */ /* 0x000fe80008000415 */
[----:B------:R0:W-:Y:S01]  /*1380*/  STS.U16 [R6+UR21+0x5c00], R115 ;  /* 0x005c007306007988 */ /* 0x0001e20008000415 */
[----:B------:R-:W-:Y:S01]  /*1390*/  ULEA.HI UR10, UR21, UR10, URZ, 0x1c ;  /* 0x0000000a150a7291 */ /* 0x000fe2000f8fe03f */
[----:B------:R-:W-:-:S02]  /*13a0*/  MOV R110, UR7 ;  /* 0x00000007006e7c02 */ /* 0x000fc40008000f00 */
[----:B------:R-:W-:Y:S01]  /*13b0*/  MOV R112, UR7 ;  /* 0x0000000700707c02 */ /* 0x000fe20008000f00 */
[----:B------:R-:W-:Y:S01]  /*13c0*/  ULOP3.LUT UR10, UR10, 0x3fff, URZ, 0xc0, !UPT ;  /* 0x00003fff0a0a7892 */ /* 0x000fe2000f8ec03f */
[----:B------:R-:W-:Y:S03]  /*13d0*/  STL [R1+0x2c], R124 ;  /* 0x00002c7c01007387 */ /* 0x000fe60000100800 */
[----:B------:R-:W-:Y:S01]  /*13e0*/  UIADD3.64 UR12, UR10, UR12, URZ ;  /* 0x0000000c0a0c7297 */ /* 0x000fe2000fffe03f */
[----:B--2---:R-:W-:Y:S04]  /*13f0*/  STS.U16 [R6+UR21+0x5800], R113 ;  /* 0x0058007106007988 */ /* 0x004fe80008000415 */
[----:B---3--:R-:W-:Y:S04]  /*1400*/  STS.U16 [R6+UR21+0x4000], R25 ;  /* 0x0040001906007988 */ /* 0x008fe80008000415 */
[----:B----4-:R-:W-:Y:S04]  /*1410*/  STS.U16 [R6+UR21+0x4400], R27 ;  /* 0x0044001b06007988 */ /* 0x010fe80008000415 */
[----:B------:R-:W-:Y:S04]  /*1420*/  STS.U16 [R6+UR21+0x4800], R29 ;  /* 0x0048001d06007988 */ /* 0x000fe80008000415 */
[----:B------:R-:W-:Y:S04]  /*1430*/  STS.U16 [R6+UR21+0x5000], R109 ;  /* 0x0050006d06007988 */ /* 0x000fe80008000415 */
[----:B------:R1:W-:Y:S01]  /*1440*/  STS.U16 [R6+UR21+0x5400], R111 ;  /* 0x0054006f06007988 */ /* 0x0003e20008000415 */
[----:B------:R2:W-:Y:S06]  /*1450*/  MEMBAR.ALL.CTA ;  /* 0x0000000000007992 */ /* 0x0005ec0000008000 */
[----:B--2---:R-:W2:Y:S01]  /*1460*/  FENCE.VIEW.ASYNC.S ;  /* 0x00000000000073c6 */ /* 0x004ea20000000000 */
[----:B------:R-:W-:Y:S01]  /*1470*/  UMOV UR44, UR10 ;  /* 0x0000000a002c7c82 */ /* 0x000fe20008000000 */
[----:B0-----:R-:W-:-:S02]  /*1480*/  IMAD.WIDE R114, R114, 0x2, R14 ;  /* 0x0000000272727825 */ /* 0x001fc400078e020e */
[----:B------:R-:W-:Y:S02]  /*1490*/  STL [R1+0x28], R125 ;  /* 0x0000287d01007387 */ /* 0x000fe40000100800 */
[----:B-1----:R-:W-:-:S04]  /*14a0*/  IMAD.WIDE R110, R110, 0x2, R20 ;  /* 0x000000026e6e7825 */ /* 0x002fc800078e0214 */
[----:B------:R-:W-:Y:S01]  /*14b0*/  IMAD.WIDE R112, R112, 0x2, R12 ;  /* 0x0000000270707825 */ /* 0x000fe200078e020c */
[----:B------:R-:W-:Y:S01]  /*14c0*/  MOV R109, UR7 ;  /* 0x00000007006d7c02 */ /* 0x000fe20008000f00 */
[----:B------:R-:W-:Y:S01]  /*14d0*/  STL [R1+0x34], R122 ;  /* 0x0000347a01007387 */ /* 0x000fe20000100800 */
[----:B--2---:R-:W-:Y:S03]  /*14e0*/  BAR.SYNC.DEFER_BLOCKING 0x0 ;  /* 0x0000000000007b1d */ /* 0x004fe60000010000 */
[----:B------:R-:W-:-:S03]  /*14f0*/  IMAD.WIDE R108, R109, 0x2, R22 ;  /* 0x000000026d6c7825 */ /* 0x000fc600078e0216 */
[----:B------:R-:W-:Y:S04]  /*1500*/  STL [R1+0x30], R123 ;  /* 0x0000307b01007387 */ /* 0x000fe80000100800 */
[----:B------:R-:W-:Y:S04]  /*1510*/  STL [R1+0x3c], R120 ;  /* 0x00003c7801007387 */ /* 0x000fe80000100800 */
[----:B------:R-:W-:Y:S04]  /*1520*/  STL [R1+0x38], R121 ;  /* 0x0000387901007387 */ /* 0x000fe80000100800 */
[----:B------:R-:W-:Y:S01]  /*1530*/  STL [R1+0x44], R106 ;  /* 0x0000446a01007387 */ /* 0x000fe20000100800 */
[----:B------:R-:W-:-:S03]  /*1540*/  WARPGROUP.ARRIVE ;  /* 0x00000000000079c5 */ /* 0x000fc60000000000 */
[----:B------:R-:W2:Y:S04]  /*1550*/  LDG.E.U16 R110, desc[UR24][R110.64] ;  /* 0x000000186e6e7981 */ /* 0x000ea8000c1e1500 */
[----:B------:R-:W3:Y:S01]  /*1560*/  LDG.E.U16 R117, desc[UR24][R116.64] ;  /* 0x0000001874757981 */ /* 0x000ee2000c1e1500 */
[----:B------:R-:W-:Y:S03]  /*1570*/  HGMMA.64x128x16.F32.BF16 R24, gdesc[UR44].tnspA, RZ, !UPT ;  /* 0x21e000002c1879f0 */ /* 0x000fe6000c7018ff */
[----:B------:R-:W4:Y:S04]  /*1580*/  LDG.E.U16 R109, desc[UR24][R108.64] ;  /* 0x000000186c6d7981 */ /* 0x000f28000c1e1500 */
[----:B------:R0:W2:Y:S04]  /*1590*/  LDG.E.U16 R111, desc[UR24][R112.64] ;  /* 0x00000018706f7981 */ /* 0x0000a8000c1e1500 */
[----:B------:R1:W2:Y:S04]  /*15a0*/  LDG.E.U16 R116, desc[UR24][R114.64] ;  /* 0x0000001872747981 */ /* 0x0002a8000c1e1500 */
[----:B------:R1:W2:Y:S04]  /*15b0*/  LDG.E.U16 R108, desc[UR24][R118.64] ;  /* 0x00000018766c7981 */ /* 0x0002a8000c1e1500 */
[----:B------:R-:W-:Y:S01]  /*15c0*/  STL [R1+0x40], R107 ;  /* 0x0000406b01007387 */ /* 0x000fe20000100800 */
[----:B------:R-:W-:Y:S03]  /*15d0*/  HGMMA.64x128x16.F32.BF16 R24, gdesc[UR12].tnspA, R24, gsb0 ;  /* 0x21e000000c1879f0 */ /* 0x000fe60008001818 */
[----:B------:R-:W-:-:S02]  /*15e0*/  WARPGROUP.DEPBAR.LE gsb0, 0x0 ;  /* 0x00008000000079c5 */ /* 0x000fc40000010000 */
[----:B------:R-:W-:Y:S01]  /*15f0*/  FMUL R5, R24, UR16 ;  /* 0x0000001018057c20 */ /* 0x000fe20008400000 */
[----:B0-----:R-:W-:-:S05]  /*1600*/  FMUL R112, R25, UR16 ;  /* 0x0000001019707c20 */ /* 0x001fca0008400000 */
[----:B------:R-:W-:Y:S01]  /*1610*/  FMNMX R5, R5, R112, !PT ;  /* 0x0000007005057209 */ /* 0x000fe20007800000 */
[----:B------:R-:W-:-:S05]  /*1620*/  FMUL R112, R28, UR16 ;  /* 0x000000101c707c20 */ /* 0x000fca0008400000 */
        /* <DEDUP_REMOVED lines=51> */
[----:B------:R-:W-:Y:S01]  /*1960*/  FMUL R112, R80, UR16 ;  /* 0x0000001050707c20 */ /* 0x000fe20008400000 */
[----:B-1----:R-:W-:-:S04]  /*1970*/  FMUL R114, R81, UR16 ;  /* 0x0000001051727c20 */ /* 0x002fc80008400000 */
[----:B------:R-:W-:Y:S02]  /*1980*/  FMNMX R5, R112, R5, !PT ;  /* 0x0000000570057209 */ /* 0x000fe40007800000 */
[----:B------:R-:W-:Y:S02]  /*1990*/  MOV R112, UR7 ;  /* 0x0000000700707c02 */ /* 0x000fe40008000f00 */
[----:B------:R-:W-:Y:S02]  /*19a0*/  FMNMX R5, R114, R5, !PT ;  /* 0x0000000572057209 */ /* 0x000fe40007800000 */
[----:B------:R-:W-:Y:S01]  /*19b0*/  MOV R114, UR7 ;  /* 0x0000000700727c02 */ /* 0x000fe20008000f00 */
[----:B------:R-:W-:-:S04]  /*19c0*/  IMAD.WIDE R112, R112, 0x2, R10 ;  /* 0x0000000270707825 */ /* 0x000fc800078e020a */
[----:B------:R-:W-:Y:S02]  /*19d0*/  IMAD.WIDE R114, R114, 0x2, R8 ;  /* 0x0000000272727825 */ /* 0x000fe400078e0208 */
[----:B------:R-:W2:Y:S04]  /*19e0*/  LDG.E.U16 R112, desc[UR24][R112.64] ;  /* 0x0000001870707981 */ /* 0x000ea8000c1e1500 */
[----:B------:R0:W2:Y:S01]  /*19f0*/  LDG.E.U16 R114, desc[UR24][R114.64] ;  /* 0x0000001872727981 */ /* 0x0000a2000c1e1500 */
[----:B------:R-:W-:Y:S01]  /*1a00*/  FMUL R118, R84, UR16 ;  /* 0x0000001054767c20 */ /* 0x000fe20008400000 */
[----:B------:R-:W-:Y:S04]  /*1a10*/  BAR.SYNC.DEFER_BLOCKING 0x0 ;  /* 0x0000000000007b1d */ /* 0x000fe80000010000 */
[----:B------:R-:W-:Y:S01]  /*1a20*/  FMNMX R5, R118, R5, !PT ;  /* 0x0000000576057209 */ /* 0x000fe20007800000 */
[----:B------:R-:W-:-:S05]  /*1a30*/  FMUL R118, R85, UR16 ;  /* 0x0000001055767c20 */ /* 0x000fca0008400000 */
[----:B------:R-:W-:Y:S01]  /*1a40*/  FMNMX R5, R118, R5, !PT ;  /* 0x0000000576057209 */ /* 0x000fe20007800000 */
[----:B0-----:R-:W-:Y:S01]  /*1a50*/  FMUL R115, R26, UR16 ;  /* 0x000000101a737c20 */ /* 0x001fe20008400000 */
[----:B------:R-:W-:-:S03]  /*1a60*/  FMUL R118, R27, UR16 ;  /* 0x000000101b767c20 */ /* 0x000fc60008400000 */
[----:B------:R-:W0:Y:S02]  /*1a70*/  SHFL.BFLY PT, R113, R5, 0x2, 0x1f ;  /* 0x0c401f0005717f89 */ /* 0x000e2400000e0000 */
[----:B------:R-:W-:Y:S01]  /*1a80*/  FMNMX R115, R115, R118, !PT ;  /* 0x0000007673737209 */ /* 0x000fe20007800000 */
[----:B------:R-:W-:-:S05]  /*1a90*/  FMUL R118, R30, UR16 ;  /* 0x000000101e767c20 */ /* 0x000fca0008400000 */
[----:B------:R-:W-:Y:S01]  /*1aa0*/  FMNMX R115, R118, R115, !PT ;  /* 0x0000007376737209 */ /* 0x000fe20007800000 */
[----:B------:R-:W-:-:S05]  /*1ab0*/  FMUL R118, R31, UR16 ;  /* 0x000000101f767c20 */ /* 0x000fca0008400000 */
[----:B------:R-:W-:Y:S01]  /*1ac0*/  FMNMX R115, R118, R115, !PT ;  /* 0x0000007376737209 */ /* 0x000fe20007800000 */
[----:B------:R-:W-:-:S05]  /*1ad0*/  FMUL R118, R34, UR16 ;  /* 0x0000001022767c20 */ /* 0x000fca0008400000 */
[----:B------:R-:W-:Y:S02]  /*1ae0*/  FMNMX R115, R118, R115, !PT ;  /* 0x0000007376737209 */ /* 0x000fe40007800000 */
[----:B0-----:R-:W-:Y:S01]  /*1af0*/  FMNMX R113, R5, R113, !PT ;  /* 0x0000007105717209 */ /* 0x001fe20007800000 */
[----:B------:R-:W-:Y:S01]  /*1b00*/  FMUL R5, R35, UR16 ;  /* 0x0000001023057c20 */ /* 0x000fe20008400000 */
[----:B------:R-:W-:-:S04]  /*1b10*/  FMUL R118, R38, UR16 ;  /* 0x0000001026767c20 */ /* 0x000fc80008400000 */
[----:B------:R-:W-:Y:S02]  /*1b20*/  FMNMX R115, R5, R115, !PT ;  /* 0x0000007305737209 */ /* 0x000fe40007800000 */
        /* <DEDUP_REMOVED lines=9> */
[----:B------:R-:W-:-:S05]  /*1bc0*/  FMUL R113, R46, UR16 ;  /* 0x000000102e717c20 */ /* 0x000fca0008400000 */
[----:B------:R-:W-:Y:S01]  /*1bd0*/  FMNMX R115, R113, R115, !PT ;  /* 0x0000007371737209 */ /* 0x000fe20007800000 */
[----:B------:R-:W-:Y:S01]  /*1be0*/  FMUL R113, R47, UR16 ;  /* 0x000000102f717c20 */ /* 0x000fe20008400000 */
[----:B------:R-:W-:-:S04]  /*1bf0*/  FMNMX R5, R5, R2, !PT ;  /* 0x0000000205057209 */ /* 0x000fc80007800000 */
[----:B------:R-:W-:Y:S01]  /*1c00*/  FMNMX R113, R113, R115, !PT ;  /* 0x0000007371717209 */ /* 0x000fe20007800000 */
[----:B------:R-:W-:Y:S01]  /*1c10*/  FMUL R115, R50, UR16 ;  /* 0x0000001032737c20 */ /* 0x000fe20008400000 */
[----:B------:R-:W-:-:S04]  /*1c20*/  FFMA R25, R25, UR16, -R5 ;  /* 0x0000001019197c23 */ /* 0x000fc80008000805 */
[----:B------:R-:W-:Y:S01]  /*1c30*/  FMNMX R113, R115, R113, !PT ;  /* 0x0000007173717209 */ /* 0x000fe20007800000 */
[----:B------:R-:W-:Y:S01]  /*1c40*/  FMUL R115, R25, 1.4426950216293334961 ;  /* 0x3fb8aa3b19737820 */ /* 0x000fe20000400000 */
[----:B------:R-:W-:Y:S01]  /*1c50*/  FMUL R25, R51, UR16 ;  /* 0x0000001033197c20 */ /* 0x000fe20008400000 */
[----:B------:R-:W-:Y:S02]  /*1c60*/  FFMA R118, R28, UR16, -R5 ;  /* 0x000000101c767c23 */ /* 0x000fe40008000805 */
[----:B------:R0:W-:Y:S02]  /*1c70*/  MUFU.EX2 R28, R115 ;  /* 0x00000073001c7308 */ /* 0x0001e40000000800 */
[----:B------:R-:W-:Y:S01]  /*1c80*/  FMNMX R113, R25, R113, !PT ;  /* 0x0000007119717209 */ /* 0x000fe20007800000 */
        /* <DEDUP_REMOVED lines=17> */
[----:B------:R-:W-:-:S04]  /*1da0*/  FFMA R48, R48, UR16, -R5 ;  /* 0x0000001030307c23 */ /* 0x000fc80008000805 */
[----:B------:R-:W-:Y:S01]  /*1db0*/  FMNMX R113, R115, R113, !PT ;  /* 0x0000007173717209 */ /* 0x000fe20007800000 */
[----:B------:R-:W-:-:S05]  /*1dc0*/  FMUL R115, R71, UR16 ;  /* 0x0000001047737c20 */ /* 0x000fca0008400000 */
[----:B------:R-:W-:Y:S01]  /*1dd0*/  FMNMX R113, R115, R113, !PT ;  /* 0x0000007173717209 */ /* 0x000fe20007800000 */
[----:B------:R-:W-:-:S04]  /*1de0*/  FMUL R115, R48, 1.4426950216293334961 ;  /* 0x3fb8aa3b30737820 */ /* 0x000fc80000400000 */
[----:B------:R-:W0:Y:S01]  /*1df0*/  MUFU.EX2 R3, R115 ;  /* 0x0000007300037308 */ /* 0x000e220000000800 */
[----:B----4-:R1:W-:Y:S04]  /*1e00*/  STS.U16 [R7+UR21+0x4000], R109 ;  /* 0x0040006d07007988 */ /* 0x0103e80008000415 */
[----:B---3--:R-:W-:Y:S01]  /*1e10*/  STS.U16 [R7+UR21+0x4400], R117 ;  /* 0x0044007507007988 */ /* 0x008fe20008000415 */
[----:B-1----:R-:W-:-:S03]  /*1e20*/  LOP3.LUT R109, R7, 0x40, RZ, 0x3c, !PT ;  /* 0x00000040076d7812 */ /* 0x002fc600078e3cff */
[----:B--2---:R-:W-:Y:S04]  /*1e30*/  STS.U16 [R7+UR21+0x4800], R116 ;  /* 0x0048007407007988 */ /* 0x004fe80008000415 */
[----:B0-----:R-:W-:Y:S01]  /*1e40*/  STL [R1], R3 ;  /* 0x0000000301007387 */ /* 0x001fe20000100800 */
[----:B------:R-:W-:Y:S01]  /*1e50*/  FMUL R48, R74, UR16 ;  /* 0x000000104a307c20 */ /* 0x000fe20008400000 */
[----:B------:R-:W-:-:S04]  /*1e60*/  FFMA R49, R49, UR16, -R5 ;  /* 0x0000001031317c23 */ /* 0x000fc80008000805 */
[----:B------:R-:W-:Y:S01]  /*1e70*/  FMNMX R48, R48, R113, !PT ;  /* 0x0000007130307209 */ /* 0x000fe20007800000 */
[----:B------:R-:W-:Y:S01]  /*1e80*/  FMUL R113, R49, 1.4426950216293334961 ;  /* 0x3fb8aa3b31717820 */ /* 0x000fe20000400000 */
        /* <DEDUP_REMOVED lines=9> */
[----:B------:R-:W-:Y:S04]  /*1f20*/  STS.U16 [R7+UR21+0x4c00], R112 ;  /* 0x004c007007007988 */ /* 0x000fe80008000415 */
[----:B------:R-:W-:Y:S04]  /*1f30*/  STS.U16 [R109+UR21+0x4200], R110 ;  /* 0x0042006e6d007988 */ /* 0x000fe80008000415 */
[----:B------:R-:W-:Y:S04]  /*1f40*/  STS.U16 [R109+UR21+0x4600], R108 ;  /* 0x0046006c6d007988 */ /* 0x000fe80008000415 */
[----:B------:R-:W-:Y:S04]  /*1f50*/  STS.U16 [R109+UR21+0x4a00], R111 ;  /* 0x004a006f6d007988 */ /* 0x000fe80008000415 */
[----:B------:R0:W-:Y:S01]  /*1f60*/  STS.U16 [R109+UR21+0x4e00], R114 ;  /* 0x004e00726d007988 */ /* 0x0001e20008000415 */
[----:B------:R-:W-:-:S03]  /*1f70*/  FMNMX R48, R49, R48, !PT ;  /* 0x0000003031307209 */ /* 0x000fc60007800000 */
[----:B0-----:R-:W2:Y:S01]  /*1f80*/  LDL.LU R109, [R1] ;  /* 0x00000000016d7983 */ /* 0x001ea20000300800 */
[----:B------:R-:W-:Y:S01]  /*1f90*/  FMUL R49, R86, UR16 ;  /* 0x0000001056317c20 */ /* 0x000fe20008400000 */
[--C-:B------:R-:W-:Y:S01]  /*1fa0*/  FFMA R61, R61, UR16, -R5.reuse ;  /* 0x000000103d3d7c23 */ /* 0x100fe20008000805 */
[--C-:B------:R-:W-:Y:S01]  /*1fb0*/  FFMA R64, R64, UR16, -R5.reuse ;  /* 0x0000001040407c23 */ /* 0x100fe20008000805 */
[--C-:B------:R-:W-:Y:S01]  /*1fc0*/  FFMA R52, R52, UR16, -R5.reuse ;  /* 0x0000001034347c23 */ /* 0x100fe20008000805 */
[--C-:B------:R-:W-:Y:S01]  /*1fd0*/  FFMA R24, R24, UR16, -R5.reuse ;  /* 0x0000001018187c23 */ /* 0x100fe20008000805 */
[----:B------:R-:W-:Y:S01]  /*1fe0*/  FMNMX R48, R49, R48, !PT ;  /* 0x0000003031307209 */ /* 0x000fe20007800000 */
[----:B------:R-:W-:Y:S01]  /*1ff0*/  FMUL R49, R87, UR16 ;  /* 0x0000001057317c20 */ /* 0x000fe20008400000 */
[----:B------:R-:W-:Y:S01]  /*2000*/  FMUL R25, R118, 1.4426950216293334961 ;  /* 0x3fb8aa3b76197820 */ /* 0x000fe20000400000 */
[--C-:B------:R-:W-:Y:S01]  /*2010*/  FFMA R29, R29, UR16, -R5.reuse ;  /* 0x000000101d1d7c23 */ /* 0x100fe20008000805 */
[--C-:B------:R-:W-:Y:S01]  /*2020*/  FFMA R32, R32, UR16, -R5.reuse ;  /* 0x0000001020207c23 */ /* 0x100fe20008000805 */
[--C-:B------:R-:W-:Y:S01]  /*2030*/  FFMA R33, R33, UR16, -R5.reuse ;  /* 0x0000001021217c23 */ /* 0x100fe20008000805 */
[----:B------:R-:W-:Y:S01]  /*2040*/  FMNMX R48, R49, R48, !PT ;  /* 0x0000003031307209 */ /* 0x000fe20007800000 */
[--C-:B------:R-:W-:Y:S01]  /*2050*/  FFMA R36, R36, UR16, -R5.reuse ;  /* 0x0000001024247c23 */ /* 0x100fe20008000805 */
[--C-:B------:R-:W-:Y:S01]  /*2060*/  FFMA R37, R37, UR16, -R5.reuse ;  /* 0x0000001025257c23 */ /* 0x100fe20008000805 */
[--C-:B------:R-:W-:Y:S01]  /*2070*/  FFMA R40, R40, UR16, -R5.reuse ;  /* 0x0000001028287c23 */ /* 0x100fe20008000805 */
[--C-:B------:R-:W-:Y:S01]  /*2080*/  FFMA R41, R41, UR16, -R5.reuse ;  /* 0x0000001029297c23 */ /* 0x100fe20008000805 */
[----:B------:R-:W0:Y:S01]  /*2090*/  SHFL.BFLY PT, R49, R48, 0x2, 0x1f ;  /* 0x0c401f0030317f89 */ /* 0x000e2200000e0000 */
[--C-:B------:R-:W-:Y:S01]  /*20a0*/  FFMA R73, R73, UR16, -R5.reuse ;  /* 0x0000001049497c23 */ /* 0x100fe20008000805 */
[----:B------:R-:W-:Y:S01]  /*20b0*/  FFMA R44, R44, UR16, -R5 ;  /* 0x000000102c2c7c23 */ /* 0x000fe20008000805 */
[----:B------:R1:W-:Y:S06]  /*20c0*/  MEMBAR.ALL.CTA ;  /* 0x0000000000007992 */ /* 0x0003ec0000008000 */
[----:B-1----:R-:W1:Y:S01]  /*20d0*/  FENCE.VIEW.ASYNC.S ;  /* 0x00000000000073c6 */ /* 0x002e620000000000 */
[----:B0-----:R-:W-:-:S05]  /*20e0*/  FMNMX R48, R48, R49, !PT ;  /* 0x0000003130307209 */ /* 0x001fca0007800000 */
[----:B-1----:R-:W0:Y:S01]  /*20f0*/  SHFL.BFLY PT, R49, R48, 0x1, 0x1f ;  /* 0x0c201f0030317f89 */ /* 0x002e2200000e0000 */
[----:B------:R-:W-:-:S04]  /*2100*/  FMUL R61, R61, 1.4426950216293334961 ;  /* 0x3fb8aa3b3d3d7820 */ /* 0x000fc80000400000 */
[----:B------:R1:W-:Y:S01]  /*2110*/  MUFU.EX2 R124, R61 ;  /* 0x0000003d007c7308 */ /* 0x0003e20000000800 */
[----:B------:R-:W-:Y:S01]  /*2120*/  FMUL R64, R64, 1.4426950216293334961 ;  /* 0x3fb8aa3b40407820 */ /* 0x000fe20000400000 */
[----:B0-----:R-:W-:Y:S01]  /*2130*/  FMNMX R49, R48, R49, !PT ;  /* 0x0000003130317209 */ /* 0x001fe20007800000 */
[----:B------:R-:W-:-:S03]  /*2140*/  FADD R48, -R5, R2 ;  /* 0x0000000205307221 */ /* 0x000fc60000000100 */
[----:B-1----:R-:W-:Y:S01]  /*2150*/  FMNMX R61, R49, R0, !PT ;  /* 0x00000000313d7209 */ /* 0x002fe20007800000 */
[----:B------:R-:W-:-:S04]  /*2160*/  FMUL R48, R48, 1.4426950216293334961 ;  /* 0x3fb8aa3b30307820 */ /* 0x000fc80000400000 */
[----:B------:R-:W-:Y:S01]  /*2170*/  FFMA R26, R26, UR16, -R61 ;  /* 0x000000101a1a7c23 */ /* 0x000fe2000800083d */
[----:B------:R-:W-:Y:S03]  /*2180*/  MUFU.EX2 R125, R64 ;  /* 0x00000040007d7308 */ /* 0x000fe60000000800 */
[----:B------:R-:W-:-:S05]  /*2190*/  FMUL R26, R26, 1.4426950216293334961 ;  /* 0x3fb8aa3b1a1a7820 */ /* 0x000fca0000400000 */
[----:B------:R0:W-:Y:S02]  /*21a0*/  MUFU.EX2 R64, R48 ;  /* 0x0000003000407308 */ /* 0x0001e40000000800 */
[----:B0-----:R-:W-:-:S06]  /*21b0*/  FFMA R48, R27, UR16, -R61 ;  /* 0x000000101b307c23 */ /* 0x001fcc000800083d */
[----:B------:R0:W-:Y:S01]  /*21c0*/  MUFU.EX2 R27, R26 ;  /* 0x0000001a001b7308 */ /* 0x0001e20000000800 */
[--C-:B------:R-:W-:Y:S01]  /*21d0*/  FFMA R30, R30, UR16, -R61.reuse ;  /* 0x000000101e1e7c23 */ /* 0x100fe2000800083d */
[----:B0-----:R-:W-:-:S04]  /*21e0*/  FFMA R26, R31, UR16, -R61 ;  /* 0x000000101f1a7c23 */ /* 0x001fc8000800083d */
[----:B------:R-:W-:Y:S01]  /*21f0*/  FMUL R26, R26, 1.4426950216293334961 ;  /* 0x3fb8aa3b1a1a7820 */ /* 0x000fe20000400000 */
[----:B------:R-:W-:-:S03]  /*2200*/  FMUL R30, R30, 1.4426950216293334961 ;  /* 0x3fb8aa3b1e1e7820 */ /* 0x000fc60000400000 */
[----:B------:R0:W-:Y:S02]  /*2210*/  MUFU.EX2 R49, R26 ;  /* 0x0000001a00317308 */ /* 0x0001e40000000800 */
[----:B0-----:R-:W-:-:S06]  /*2220*/  FFMA R26, R35, UR16, -R61 ;  /* 0x00000010231a7c23 */ /* 0x001fcc000800083d */
[----:B------:R0:W-:Y:S01]  /*2230*/  MUFU.EX2 R31, R30 ;  /* 0x0000001e001f7308 */ /* 0x0001e20000000800 */
[----:B------:R-:W-:Y:S01]  /*2240*/  FMUL R26, R26, 1.4426950216293334961 ;  /* 0x3fb8aa3b1a1a7820 */ /* 0x000fe20000400000 */
        /* <DEDUP_REMOVED lines=12> */
[----:B------:R-:W-:Y:S01]  /*2310*/  FMUL R52, R52, 1.4426950216293334961 ;  /* 0x3fb8aa3b34347820 */ /* 0x000fe20000400000 */
[----:B0-----:R-:W-:-:S05]  /*2320*/  FFMA R30, R46, UR16, -R61 ;  /* 0x000000102e1e7c23 */ /* 0x001fca000800083d */
[----:B------:R0:W-:Y:S02]  /*2330*/  MUFU.EX2 R46, R26 ;  /* 0x0000001a002e7308 */ /* 0x0001e40000000800 */
        /* <DEDUP_REMOVED lines=14> */
[----:B------:R0:W-:Y:S01]  /*2420*/  MUFU.EX2 R62, R30 ;  /* 0x0000001e003e7308 */ /* 0x0001e20000000800 */
[----:B------:R-:W-:Y:S01]  /*2430*/  FMUL R26, R26, 1.4426950216293334961 ;  /* 0x3fb8aa3b1a1a7820 */ /* 0x000fe20000400000 */
[----:B------:R-:W-:Y:S01]  /*2440*/  FMUL R29, R29, 1.4426950216293334961 ;  /* 0x3fb8aa3b1d1d7820 */ /* 0x000fe20000400000 */
[----:B0-----:R-:W-:-:S05]  /*2450*/  FFMA R30, R63, UR16, -R61 ;  /* 0x000000103f1e7c23 */ /* 0x001fca000800083d */
[----:B------:R0:W-:Y:S01]  /*2460*/  MUFU.EX2 R63, R26 ;  /* 0x0000001a003f7308 */ /* 0x0001e20000000800 */
[----:B------:R-:W-:-:S07]  /*2470*/  FMUL R30, R30, 1.4426950216293334961 ;  /* 0x3fb8aa3b1e1e7820 */ /* 0x000fce0000400000 */
[----:B------:R-:W1:Y:S01]  /*2480*/  MUFU.EX2 R24, R24 ;  /* 0x0000001800187308 */ /* 0x000e620000000800 */
[----:B0-----:R-:W-:Y:S01]  /*2490*/  FFMA R26, R66, UR16, -R61 ;  /* 0x00000010421a7c23 */ /* 0x001fe2000800083d */
[----:B------:R-:W-:-:S03]  /*24a0*/  FMUL R32, R32, 1.4426950216293334961 ;  /* 0x3fb8aa3b20207820 */ /* 0x000fc60000400000 */
[----:B------:R-:W-:-:S03]  /*24b0*/  FMUL R26, R26, 1.4426950216293334961 ;  /* 0x3fb8aa3b1a1a7820 */ /* 0x000fc60000400000 */
[----:B------:R-:W0:Y:S01]  /*24c0*/  MUFU.EX2 R25, R25 ;  /* 0x0000001900197308 */ /* 0x000e220000000800 */
[----:B------:R-:W-:-:S07]  /*24d0*/  FMUL R33, R33, 1.4426950216293334961 ;  /* 0x3fb8aa3b21217820 */ /* 0x000fce0000400000 */
[----:B------:R3:W-:Y:S01]  /*24e0*/  MUFU.EX2 R66, R30 ;  /* 0x0000001e00427308 */ /* 0x0007e20000000800 */
[----:B------:R-:W-:Y:S01]  /*24f0*/  FMUL R36, R36, 1.4426950216293334961 ;  /* 0x3fb8aa3b24247820 */ /* 0x000fe20000400000 */
[----:B---3--:R-:W-:-:S06]  /*2500*/  FFMA R30, R67, UR16, -R61 ;  /* 0x00000010431e7c23 */ /* 0x008fcc000800083d */
[----:B------:R-:W3:Y:S01]  /*2510*/  MUFU.EX2 R29, R29 ;  /* 0x0000001d001d7308 */ /* 0x000ee20000000800 */
[----:B------:R-:W-:-:S07]  /*2520*/  FMUL R30, R30, 1.4426950216293334961 ;  /* 0x3fb8aa3b1e1e7820 */ /* 0x000fce0000400000 */
[----:B------:R4:W-:Y:S01]  /*2530*/  MUFU.EX2 R67, R26 ;  /* 0x0000001a00437308 */ /* 0x0009e20000000800 */
[----:B------:R-:W-:Y:S01]  /*2540*/  FMUL R48, R48, 1.4426950216293334961 ;  /* 0x3fb8aa3b30307820 */ /* 0x000fe20000400000 */
[----:B----4-:R-:W-:-:S06]  /*2550*/  FFMA R26, R70, UR16, -R61 ;  /* 0x00000010461a7c23 */ /* 0x010fcc000800083d */
[----:B------:R-:W4:Y:S01]  /*2560*/  MUFU.EX2 R32, R32 ;  /* 0x0000002000207308 */ /* 0x000f220000000800 */
[----:B------:R-:W-:Y:S01]  /*2570*/  FMUL R26, R26, 1.4426950216293334961 ;  /* 0x3fb8aa3b1a1a7820 */ /* 0x000fe20000400000 */
[----:B------:R-:W-:-:S06]  /*2580*/  FMUL R37, R37, 1.4426950216293334961 ;  /* 0x3fb8aa3b25257820 */ /* 0x000fcc0000400000 */
[----:B------:R2:W-:Y:S01]  /*2590*/  MUFU.EX2 R70, R30 ;  /* 0x0000001e00467308 */ /* 0x0005e20000000800 */
[----:B------:R-:W-:-:S07]  /*25a0*/  FMUL R40, R40, 1.4426950216293334961 ;  /* 0x3fb8aa3b28287820 */ /* 0x000fce0000400000 */
[----:B------:R-:W4:Y:S01]  /*25b0*/  MUFU.EX2 R33, R33 ;  /* 0x0000002100217308 */ /* 0x000f220000000800 */
[----:B--2---:R-:W-:-:S07]  /*25c0*/  FFMA R30, R71, UR16, -R61 ;  /* 0x00000010471e7c23 */ /* 0x004fce000800083d */
[----:B------:R1:W-:Y:S01]  /*25d0*/  MUFU.EX2 R71, R26 ;  /* 0x0000001a00477308 */ /* 0x0003e20000000800 */
[----:B------:R-:W-:Y:S01]  /*25e0*/  FFMA R34, R34, UR16, -R61 ;  /* 0x0000001022227c23 */ /* 0x000fe2000800083d */
[----:B-1----:R-:W-:-:S06]  /*25f0*/  FADD R26, R24, R28 ;  /* 0x0000001c181a7221 */ /* 0x002fcc0000000000 */
[----:B------:R-:W-:Y:S01]  /*2600*/  MUFU.EX2 R36, R36 ;  /* 0x0000002400247308 */ /* 0x000fe20000000800 */
[----:B0-----:R-:W-:-:S07]  /*2610*/  FADD R26, R25, R26 ;  /* 0x0000001a191a7221 */ /* 0x001fce0000000000 */
[----:B------:R-:W0:Y:S01]  /*2620*/  MUFU.EX2 R48, R48 ;  /* 0x0000003000307308 */ /* 0x000e220000000800 */
[----:B---3--:R-:W-:Y:S01]  /*2630*/  FADD R26, R29, R26 ;  /* 0x0000001a1d1a7221 */ /* 0x008fe20000000000 */
[----:B------:R-:W-:-:S06]  /*2640*/  FMUL R34, R34, 1.4426950216293334961 ;  /* 0x3fb8aa3b22227820 */ /* 0x000fcc0000400000 */
[----:B------:R-:W1:Y:S01]  /*2650*/  MUFU.EX2 R37, R37 ;  /* 0x0000002500257308 */ /* 0x000e620000000800 */
[----:B----4-:R-:W-:Y:S01]  /*2660*/  FADD R26, R32, R26 ;  /* 0x0000001a201a7221 */ /* 0x010fe20000000000 */
[----:B------:R-:W-:Y:S01]  /*2670*/  FMUL R41, R41, 1.4426950216293334961 ;  /* 0x3fb8aa3b29297820 */ /* 0x000fe20000400000 */
[----:B------:R-:W-:Y:S01]  /*2680*/  FMUL R73, R73, 1.4426950216293334961 ;  /* 0x3fb8aa3b49497820 */ /* 0x000fe20000400000 */
[----:B------:R-:W-:-:S04]  /*2690*/  FMUL R30, R30, 1.4426950216293334961 ;  /* 0x3fb8aa3b1e1e7820 */ /* 0x000fc80000400000 */
[----:B------:R-:W2:Y:S01]  /*26a0*/  MUFU.EX2 R40, R40 ;  /* 0x0000002800287308 */ /* 0x000ea20000000800 */
[----:B------:R-:W-:Y:S01]  /*26b0*/  FADD R26, R33, R26 ;  /* 0x0000001a211a7221 */ /* 0x000fe20000000000 */
[----:B------:R-:W-:Y:S01]  /*26c0*/  FMUL R44, R44, 1.4426950216293334961 ;  /* 0x3fb8aa3b2c2c7820 */ /* 0x000fe20000400000 */
[----:B------:R-:W-:Y:S01]  /*26d0*/  FFMA R45, R45, UR16, -R5 ;  /* 0x000000102d2d7c23 */ /* 0x000fe20008000805 */
[----:B------:R-:W-:-:S04]  /*26e0*/  F2FP.BF16.F32.PACK_AB R24, R28, R24 ;  /* 0x000000181c18723e */ /* 0x000fc800000010ff */
[----:B------:R3:W4:Y:S01]  /*26f0*/  MUFU.EX2 R35, R34 ;  /* 0x0000002200237308 */ /* 0x0007220000000800 */
[----:B------:R-:W-:Y:S01]  /*2700*/  FMUL R45, R45, 1.4426950216293334961 ;  /* 0x3fb8aa3b2d2d7820 */ /* 0x000fe20000400000 */
[----:B0-----:R-:W-:Y:S01]  /*2710*/  FADD R28, R27, R48 ;  /* 0x000000301b1c7221 */ /* 0x001fe20000000000 */
[----:B------:R-:W-:-:S05]  /*2720*/  FFMA R56, R56, UR16, -R5 ;  /* 0x0000001038387c23 */ /* 0x000fca0008000805 */
[----:B------:R-:W-:Y:S01]  /*2730*/  MUFU.EX2 R115, R73 ;  /* 0x0000004900737308 */ /* 0x000fe20000000800 */
[----:B---3--:R-:W-:-:S07]  /*2740*/  FADD R34, R31, R28 ;  /* 0x0000001c1f227221 */ /* 0x008fce0000000000 */
[----:B------:R-:W0:Y:S01]  /*2750*/  MUFU.EX2 R41, R41 ;  /* 0x0000002900297308 */ /* 0x000e220000000800 */
[----:B------:R-:W-:-:S07]  /*2760*/  FFMA R57, R57, UR16, -R5 ;  /* 0x0000001039397c23 */ /* 0x000fce0008000805 */
[----:B------:R3:W-:Y:S01]  /*2770*/  MUFU.EX2 R73, R30 ;  /* 0x0000001e00497308 */ /* 0x0007e20000000800 */
[----:B------:R-:W-:Y:S01]  /*2780*/  FFMA R60, R60, UR16, -R5 ;  /* 0x000000103c3c7c23 */ /* 0x000fe20008000805 */
[----:B------:R-:W-:Y:S01]  /*2790*/  FFMA R83, R83, UR16, -R61 ;  /* 0x0000001053537c23 */ /* 0x000fe2000800083d */
[----:B---3--:R-:W-:-:S05]  /*27a0*/  FADD R30, R36, R26 ;  /* 0x0000001a241e7221 */ /* 0x008fca0000000000 */
[----:B------:R-:W3:Y:S01]  /*27b0*/  MUFU.EX2 R44, R44 ;  /* 0x0000002c002c7308 */ /* 0x000ee20000000800 */
[----:B------:R-:W-:Y:S01]  /*27c0*/  F2FP.BF16.F32.PACK_AB R26, R29, R25 ;  /* 0x000000191d1a723e */ /* 0x000fe200000010ff */
[----:B-1----:R-:W-:Y:S01]  /*27d0*/  FADD R25, R37, R30 ;  /* 0x0000001e25197221 */ /* 0x002fe20000000000 */
[----:B------:R-:W-:Y:S01]  /*27e0*/  FMUL R56, R56, 1.4426950216293334961 ;  /* 0x3fb8aa3b38387820 */ /* 0x000fe20000400000 */
[--C-:B------:R-:W-:Y:S01]  /*27f0*/  FFMA R77, R77, UR16, -R5.reuse ;  /* 0x000000104d4d7c23 */ /* 0x100fe20008000805 */
[----:B------:R-:W-:Y:S01]  /*2800*/  FFMA R80, R80, UR16, -R5 ;  /* 0x0000001050507c23 */ /* 0x000fe20008000805 */
[----:B------:R-:W-:Y:S02]  /*2810*/  FFMA R78, R78, UR16, -R61 ;  /* 0x000000104e4e7c23 */ /* 0x000fe4000800083d */
[----:B------:R-:W1:Y:S01]  /*2820*/  MUFU.EX2 R45, R45 ;  /* 0x0000002d002d7308 */ /* 0x000e620000000800 */
[----:B--2---:R-:W-:Y:S01]  /*2830*/  FADD R30, R40, R25 ;  /* 0x00000019281e7221 */ /* 0x004fe20000000000 */
[--C-:B------:R-:W-:Y:S01]  /*2840*/  FFMA R79, R79, UR16, -R61.reuse ;  /* 0x000000104f4f7c23 */ /* 0x100fe2000800083d */
[----:B------:R-:W-:Y:S01]  /*2850*/  FADD R34, R49, R34 ;  /* 0x0000002231227221 */ /* 0x000fe20000000000 */
[----:B------:R-:W-:Y:S01]  /*2860*/  FADD R25, -R61, R0 ;  /* 0x000000003d197221 */ /* 0x000fe20000000100 */
[----:B------:R-:W-:Y:S01]  /*2870*/  FMUL R57, R57, 1.4426950216293334961 ;  /* 0x3fb8aa3b39397820 */ /* 0x000fe20000400000 */
[----:B------:R-:W-:Y:S01]  /*2880*/  FMUL R60, R60, 1.4426950216293334961 ;  /* 0x3fb8aa3b3c3c7820 */ /* 0x000fe20000400000 */
[----:B------:R-:W-:Y:S01]  /*2890*/  FFMA R82, R82, UR16, -R61 ;  /* 0x0000001052527c23 */ /* 0x000fe2000800083d */
[----:B------:R2:W-:Y:S01]  /*28a0*/  MUFU.EX2 R106, R113 ;  /* 0x00000071006a7308 */ /* 0x0005e20000000800 */
[----:B------:R-:W-:Y:S01]  /*28b0*/  FMUL R83, R83, 1.4426950216293334961 ;  /* 0x3fb8aa3b53537820 */ /* 0x000fe20000400000 */
[--C-:B------:R-:W-:Y:S01]  /*28c0*/  FFMA R68, R68, UR16, -R5.reuse ;  /* 0x0000001044447c23 */ /* 0x100fe20008000805 */
[--C-:B------:R-:W-:Y:S01]  /*28d0*/  FFMA R69, R69, UR16, -R5.reuse ;  /* 0x0000001045457c23 */ /* 0x100fe20008000805 */
[--C-:B------:R-:W-:Y:S01]  /*28e0*/  FFMA R72, R72, UR16, -R5.reuse ;  /* 0x0000001048487c23 */ /* 0x100fe20008000805 */
[--C-:B------:R-:W-:Y:S01]  /*28f0*/  FFMA R81, R81, UR16, -R5.reuse ;  /* 0x0000001051517c23 */ /* 0x100fe20008000805 */
[----:B------:R-:W-:Y:S01]  /*2900*/  FFMA R84, R84, UR16, -R5 ;  /* 0x0000001054547c23 */ /* 0x000fe20008000805 */
[----:B------:R-:W-:Y:S01]  /*2910*/  FFMA R74, R74, UR16, -R61 ;  /* 0x000000104a4a7c23 */ /* 0x000fe2000800083d */
[----:B------:R4:W-:Y:S01]  /*2920*/  MUFU.EX2 R121, R56 ;  /* 0x0000003800797308 */ /* 0x0009e20000000800 */
[----:B--2---:R-:W-:Y:S01]  /*2930*/  FFMA R113, R76, UR16, -R5 ;  /* 0x000000104c717c23 */ /* 0x004fe20008000805 */
[----:B------:R-:W-:Y:S01]  /*2940*/  FMUL R76, R77, 1.4426950216293334961 ;  /* 0x3fb8aa3b4d4c7820 */ /* 0x000fe20000400000 */
[--C-:B------:R-:W-:Y:S01]  /*2950*/  FFMA R75, R75, UR16, -R61.reuse ;  /* 0x000000104b4b7c23 */ /* 0x100fe2000800083d */
[--C-:B------:R-:W-:Y:S01]  /*2960*/  FFMA R86, R86, UR16, -R61.reuse ;  /* 0x0000001056567c23 */ /* 0x100fe2000800083d */
[----:B------:R-:W-:Y:S01]  /*2970*/  FFMA R87, R87, UR16, -R61 ;  /* 0x0000001057577c23 */ /* 0x000fe2000800083d */
[----:B------:R-:W-:Y:S01]  /*2980*/  FMUL R77, R78, 1.4426950216293334961 ;  /* 0x3fb8aa3b4e4d7820 */ /* 0x000fe20000400000 */
[--C-:B------:R-:W-:Y:S01]  /*2990*/  FFMA R53, R53, UR16, -R5.reuse ;  /* 0x0000001035357c23 */ /* 0x100fe20008000805 */
[----:B------:R-:W-:Y:S01]  /*29a0*/  FFMA R85, R85, UR16, -R5 ;  /* 0x0000001055557c23 */ /* 0x000fe20008000805 */
[----:B----4-:R-:W-:Y:S01]  /*29b0*/  FMUL R56, R80, 1.4426950216293334961 ;  /* 0x3fb8aa3b50387820 */ /* 0x010fe20000400000 */
[--C-:B------:R-:W-:Y:S01]  /*29c0*/  FFMA R50, R50, UR16, -R61.reuse ;  /* 0x0000001032327c23 */ /* 0x100fe2000800083d */
[--C-:B------:R-:W-:Y:S01]  /*29d0*/  FFMA R51, R51, UR16, -R61.reuse ;  /* 0x0000001033337c23 */ /* 0x100fe2000800083d */
[--C-:B------:R-:W-:Y:S01]  /*29e0*/  FFMA R54, R54, UR16, -R61.reuse ;  /* 0x0000001036367c23 */ /* 0x100fe2000800083d */
[----:B------:R-:W-:Y:S01]  /*29f0*/  FFMA R55, R55, UR16, -R61 ;  /* 0x0000001037377c23 */ /* 0x000fe2000800083d */
[----:B------:R-:W-:Y:S01]  /*2a00*/  FMUL R78, R79, 1.4426950216293334961 ;  /* 0x3fb8aa3b4f4e7820 */ /* 0x000fe20000400000 */
[----:B------:R-:W-:Y:S01]  /*2a10*/  FADD R29, R35, R34 ;  /* 0x00000022231d7221 */ /* 0x000fe20000000000 */
[----:B------:R-:W-:Y:S01]  /*2a20*/  FMUL R80, R25, 1.4426950216293334961 ;  /* 0x3fb8aa3b19507820 */ /* 0x000fe20000400000 */
[----:B------:R2:W-:Y:S01]  /*2a30*/  MUFU.EX2 R122, R57 ;  /* 0x00000039007a7308 */ /* 0x0005e20000000800 */
[----:B------:R-:W-:Y:S01]  /*2a40*/  FMUL R79, R82, 1.4426950216293334961 ;  /* 0x3fb8aa3b524f7820 */ /* 0x000fe20000400000 */
[----:B------:R-:W-:Y:S01]  /*2a50*/  FMUL R68, R68, 1.4426950216293334961 ;  /* 0x3fb8aa3b44447820 */ /* 0x000fe20000400000 */
[----:B------:R-:W-:Y:S01]  /*2a60*/  FMUL R69, R69, 1.4426950216293334961 ;  /* 0x3fb8aa3b45457820 */ /* 0x000fe20000400000 */
[----:B------:R-:W-:Y:S01]  /*2a70*/  FMUL R72, R72, 1.4426950216293334961 ;  /* 0x3fb8aa3b48487820 */ /* 0x000fe20000400000 */
[----:B------:R-:W-:Y:S01]  /*2a80*/  FMUL R113, R113, 1.4426950216293334961 ;  /* 0x3fb8aa3b71717820 */ /* 0x000fe20000400000 */
[----:B------:R-:W-:Y:S01]  /*2a90*/  FMUL R74, R74, 1.4426950216293334961 ;  /* 0x3fb8aa3b4a4a7820 */ /* 0x000fe20000400000 */
[----:B------:R-:W-:Y:S01]  /*2aa0*/  FMUL R75, R75, 1.4426950216293334961 ;  /* 0x3fb8aa3b4b4b7820 */ /* 0x000fe20000400000 */
[----:B------:R4:W-:Y:S01]  /*2ab0*/  MUFU.EX2 R123, R60 ;  /* 0x0000003c007b7308 */ /* 0x0009e20000000800 */
[----:B--2---:R-:W-:Y:S01]  /*2ac0*/  FMUL R57, R81, 1.4426950216293334961 ;  /* 0x3fb8aa3b51397820 */ /* 0x004fe20000400000 */
[----:B------:R-:W-:Y:S01]  /*2ad0*/  F2FP.BF16.F32.PACK_AB R28, R33, R32 ;  /* 0x00000020211c723e */ /* 0x000fe200000010ff */
[----:B------:R-:W-:Y:S01]  /*2ae0*/  FMUL R82, R86, 1.4426950216293334961 ;  /* 0x3fb8aa3b56527820 */ /* 0x000fe20000400000 */
[----:B0-----:R-:W-:Y:S01]  /*2af0*/  FADD R33, R41, R30 ;  /* 0x0000001e29217221 */ /* 0x001fe20000000000 */
[----:B------:R-:W-:-:S03]  /*2b00*/  FMUL R53, R53, 1.4426950216293334961 ;  /* 0x3fb8aa3b35357820 */ /* 0x000fc60000400000 */
[----:B------:R0:W-:Y:S01]  /*2b10*/  MUFU.EX2 R0, R83 ;  /* 0x0000005300007308 */ /* 0x0001e20000000800 */
[----:B----4-:R-:W-:Y:S01]  /*2b20*/  FMUL R60, R84, 1.4426950216293334961 ;  /* 0x3fb8aa3b543c7820 */ /* 0x010fe20000400000 */
[----:B------:R-:W-:Y:S01]  /*2b30*/  FMUL R52, R52, 1.4426950216293334961 ;  /* 0x3fb8aa3b34347820 */ /* 0x000fe20000400000 */
[----:B------:R-:W-:Y:S01]  /*2b40*/  FMUL R85, R85, 1.4426950216293334961 ;  /* 0x3fb8aa3b55557820 */ /* 0x000fe20000400000 */
[----:B------:R-:W-:Y:S01]  /*2b50*/  FMUL R50, R50, 1.4426950216293334961 ;  /* 0x3fb8aa3b32327820 */ /* 0x000fe20000400000 */
[----:B------:R-:W-:Y:S01]  /*2b60*/  FMUL R51, R51, 1.4426950216293334961 ;  /* 0x3fb8aa3b33337820 */ /* 0x000fe20000400000 */
[----:B------:R-:W-:Y:S01]  /*2b70*/  FMUL R54, R54, 1.4426950216293334961 ;  /* 0x3fb8aa3b36367820 */ /* 0x000fe20000400000 */
[----:B------:R-:W-:Y:S01]  /*2b80*/  FMUL R55, R55, 1.4426950216293334961 ;  /* 0x3fb8aa3b37377820 */ /* 0x000fe20000400000 */
[----:B0-----:R-:W-:Y:S01]  /*2b90*/  FMUL R83, R87, 1.4426950216293334961 ;  /* 0x3fb8aa3b57537820 */ /* 0x001fe20000400000 */
[----:B------:R-:W-:Y:S01]  /*2ba0*/  FADD R34, R38, R29 ;  /* 0x0000001d26227221 */ /* 0x000fe20000000000 */
[----:B------:R-:W-:Y:S01]  /*2bb0*/  F2FP.BF16.F32.PACK_AB R30, R37, R36 ;  /* 0x00000024251e723e */ /* 0x000fe200000010ff */
[----:B------:R-:W0:Y:S01]  /*2bc0*/  MUFU.EX2 R80, R80 ;  /* 0x0000005000507308 */ /* 0x000e220000000800 */
[----:B---3--:R-:W-:Y:S01]  /*2bd0*/  FADD R36, R44, R33 ;  /* 0x000000212c247221 */ /* 0x008fe20000000000 */
[----:B------:R-:W-:-:S06]  /*2be0*/  FADD R25, R39, R34 ;  /* 0x0000002227197221 */ /* 0x000fcc0000000000 */
[----:B------:R-:W-:Y:S01]  /*2bf0*/  MUFU.EX2 R3, R68 ;  /* 0x0000004400037308 */ /* 0x000fe20000000800 */
[----:B-1----:R-:W-:Y:S01]  /*2c00*/  FADD R81, R45, R36 ;  /* 0x000000242d517221 */ /* 0x002fe20000000000 */
[----:B------:R-:W-:-:S06]  /*2c10*/  FADD R36, R42, R25 ;  /* 0x000000192a247221 */ /* 0x000fcc0000000000 */
[----:B------:R-:W-:Y:S08]  /*2c20*/  MUFU.EX2 R119, R69 ;  /* 0x0000004500777308 */ /* 0x000ff00000000800 */
[----:B------:R-:W-:Y:S08]  /*2c30*/  MUFU.EX2 R118, R72 ;  /* 0x0000004800767308 */ /* 0x000ff00000000800 */
[----:B------:R-:W1:Y:S08]  /*2c40*/  MUFU.EX2 R120, R53 ;  /* 0x0000003500787308 */ /* 0x000e700000000800 */
[----:B------:R-:W2:Y:S08]  /*2c50*/  MUFU.EX2 R4, R52 ;  /* 0x0000003400047308 */ /* 0x000eb00000000800 */
[----:B------:R-:W-:Y:S08]  /*2c60*/  MUFU.EX2 R113, R113 ;  /* 0x0000007100717308 */ /* 0x000ff00000000800 */
[----:B------:R-:W3:Y:S08]  /*2c70*/  MUFU.EX2 R76, R76 ;  /* 0x0000004c004c7308 */ /* 0x000ef00000000800 */
[----:B------:R-:W-:Y:S08]  /*2c80*/  MUFU.EX2 R56, R56 ;  /* 0x0000003800387308 */ /* 0x000ff00000000800 */
[----:B------:R-:W4:Y:S08]  /*2c90*/  MUFU.EX2 R57, R57 ;  /* 0x0000003900397308 */ /* 0x000f300000000800 */
[----:B------:R-:W-:Y:S08]  /*2ca0*/  MUFU.EX2 R60, R60 ;  /* 0x0000003c003c7308 */ /* 0x000ff00000000800 */
[----:B------:R-:W4:Y:S08]  /*2cb0*/  MUFU.EX2 R2, R85 ;  /* 0x0000005500027308 */ /* 0x000f300000000800 */
[----:B------:R3:W-:Y:S08]  /*2cc0*/  MUFU.EX2 R68, R50 ;  /* 0x0000003200447308 */ /* 0x0007f00000000800 */
[----:B------:R-:W4:Y:S08]  /*2cd0*/  MUFU.EX2 R69, R51 ;  /* 0x0000003300457308 */ /* 0x000f300000000800 */
[----:B------:R4:W-:Y:S08]  /*2ce0*/  MUFU.EX2 R72, R54 ;  /* 0x0000003600487308 */ /* 0x0009f00000000800 */
[----:B------:R-:W4:Y:S08]  /*2cf0*/  MUFU.EX2 R58, R55 ;  /* 0x00000037003a7308 */ /* 0x000f300000000800 */
[----:B------:R-:W-:Y:S08]  /*2d00*/  MUFU.EX2 R74, R74 ;  /* 0x0000004a004a7308 */ /* 0x000ff00000000800 */
[----:B------:R-:W4:Y:S08]  /*2d10*/  MUFU.EX2 R75, R75 ;  /* 0x0000004b004b7308 */ /* 0x000f300000000800 */
[----:B------:R-:W-:Y:S08]  /*2d20*/  MUFU.EX2 R77, R77 ;  /* 0x0000004d004d7308 */ /* 0x000ff00000000800 */
[----:B------:R-:W4:Y:S08]  /*2d30*/  MUFU.EX2 R78, R78 ;  /* 0x0000004e004e7308 */ /* 0x000f300000000800 */
[----:B------:R-:W4:Y:S08]  /*2d40*/  MUFU.EX2 R79, R79 ;  /* 0x0000004f004f7308 */ /* 0x000f300000000800 */
[----:B------:R-:W-:Y:S08]  /*2d50*/  MUFU.EX2 R82, R82 ;  /* 0x0000005200527308 */ /* 0x000ff00000000800 */
[----:B------:R-:W4:Y:S01]  /*2d60*/  MUFU.EX2 R83, R83 ;  /* 0x0000005300537308 */ /* 0x000f220000000800 */
[----:B------:R-:W-:Y:S01]  /*2d70*/  FADD R33, R43, R36 ;  /* 0x000000242b217221 */ /* 0x000fe20000000000 */
[----:B------:R-:W-:-:S03]  /*2d80*/  F2FP.BF16.F32.PACK_AB R25, R48, R27 ;  /* 0x0000001b3019723e */ /* 0x000fc600000010ff */
[----:B------:R-:W-:Y:S01]  /*2d90*/  FADD R84, R46, R33 ;  /* 0x000000212e547221 */ /* 0x000fe20000000000 */
[----:B------:R-:W-:Y:S01]  /*2da0*/  F2FP.BF16.F32.PACK_AB R27, R49, R31 ;  /* 0x0000001f311b723e */ /* 0x000fe200000010ff */
[-C--:B------:R-:W-:Y:S01]  /*2db0*/  FMUL R88, R88, R64.reuse ;  /* 0x0000004058587220 */ /* 0x080fe20000400000 */
[----:B------:R-:W-:Y:S01]  /*2dc0*/  F2FP.BF16.F32.PACK_AB R29, R38, R35 ;  /* 0x00000023261d723e */ /* 0x000fe200000010ff */
[-C--:B------:R-:W-:Y:S01]  /*2dd0*/  FMUL R89, R89, R64.reuse ;  /* 0x0000004059597220 */ /* 0x080fe20000400000 */
[-C--:B------:R-:W-:Y:S01]  /*2de0*/  FMUL R92, R92, R64.reuse ;  /* 0x000000405c5c7220 */ /* 0x080fe20000400000 */
[-C--:B------:R-:W-:Y:S01]  /*2df0*/  FMUL R93, R93, R64.reuse ;  /* 0x000000405d5d7220 */ /* 0x080fe20000400000 */
[-C--:B------:R-:W-:Y:S01]  /*2e00*/  FMUL R96, R96, R64.reuse ;  /* 0x0000004060607220 */ /* 0x080fe20000400000 */
[-C--:B------:R-:W-:Y:S01]  /*2e10*/  FMUL R97, R97, R64.reuse ;  /* 0x0000004061617220 */ /* 0x080fe20000400000 */
[----:B------:R-:W-:Y:S01]  /*2e20*/  FMUL R100, R100, R64 ;  /* 0x0000004064647220 */ /* 0x000fe20000400000 */
[-C--:B0-----:R-:W-:Y:S01]  /*2e30*/  FMUL R90, R90, R80.reuse ;  /* 0x000000505a5a7220 */ /* 0x081fe20000400000 */
[-C--:B------:R-:W-:Y:S01]  /*2e40*/  FMUL R91, R91, R80.reuse ;  /* 0x000000505b5b7220 */ /* 0x080fe20000400000 */
[-C--:B------:R-:W-:Y:S01]  /*2e50*/  FMUL R94, R94, R80.reuse ;  /* 0x000000505e5e7220 */ /* 0x080fe20000400000 */
[-C--:B------:R-:W-:Y:S01]  /*2e60*/  FMUL R95, R95, R80.reuse ;  /* 0x000000505f5f7220 */ /* 0x080fe20000400000 */
[-C--:B------:R-:W-:Y:S01]  /*2e70*/  FMUL R98, R98, R80.reuse ;  /* 0x0000005062627220 */ /* 0x080fe20000400000 */
[-C--:B------:R-:W-:Y:S01]  /*2e80*/  FMUL R99, R99, R80.reuse ;  /* 0x0000005063637220 */ /* 0x080fe20000400000 */
[----:B------:R-:W-:Y:S01]  /*2e90*/  FMUL R102, R102, R80 ;  /* 0x0000005066667220 */ /* 0x000fe20000400000 */
[----:B------:R-:W-:Y:S01]  /*2ea0*/  FMUL R101, R101, R64 ;  /* 0x0000004065657220 */ /* 0x000fe20000400000 */
[----:B------:R-:W-:Y:S01]  /*2eb0*/  FMUL R103, R103, R80 ;  /* 0x0000005067677220 */ /* 0x000fe20000400000 */
[----:B------:R-:W-:Y:S01]  /*2ec0*/  F2FP.BF16.F32.PACK_AB R32, R41, R40 ;  /* 0x000000282920723e */ /* 0x000fe200000010ff */
[----:B------:R-:W-:Y:S01]  /*2ed0*/  FADD R84, R47, R84 ;  /* 0x000000542f547221 */ /* 0x000fe20000000000 */
[----:B------:R-:W-:-:S02]  /*2ee0*/  F2FP.BF16.F32.PACK_AB R34, R45, R44 ;  /* 0x0000002c2d22723e */ /* 0x000fc400000010ff */
[----:B------:R-:W-:Y:S02]  /*2ef0*/  F2FP.BF16.F32.PACK_AB R31, R42, R39 ;  /* 0x000000272a1f723e */ /* 0x000fe400000010ff */
[----:B------:R-:W-:Y:S02]  /*2f00*/  F2FP.BF16.F32.PACK_AB R33, R46, R43 ;  /* 0x0000002b2e21723e */ /* 0x000fe400000010ff */
[----:B------:R-:W-:Y:S02]  /*2f10*/  F2FP.BF16.F32.PACK_AB R35, R65, R47 ;  /* 0x0000002f4123723e */ /* 0x000fe400000010ff */
[----:B------:R-:W-:Y:S02]  /*2f20*/  F2FP.BF16.F32.PACK_AB R36, R106, R109 ;  /* 0x0000006d6a24723e */ /* 0x000fe400000010ff */
[----:B-1----:R-:W-:Y:S02]  /*2f30*/  F2FP.BF16.F32.PACK_AB R38, R120, R107 ;  /* 0x0000006b7826723e */ /* 0x002fe400000010ff */
[----:B------:R-:W-:-:S02]  /*2f40*/  F2FP.BF16.F32.PACK_AB R40, R122, R121 ;  /* 0x000000797a28723e */ /* 0x000fc400000010ff */
[----:B------:R-:W-:Y:S02]  /*2f50*/  F2FP.BF16.F32.PACK_AB R42, R124, R123 ;  /* 0x0000007b7c2a723e */ /* 0x000fe400000010ff */
[----:B--2---:R-:W-:Y:S02]  /*2f60*/  F2FP.BF16.F32.PACK_AB R44, R4, R125 ;  /* 0x0000007d042c723e */ /* 0x004fe400000010ff */
[----:B------:R-:W-:Y:S02]  /*2f70*/  F2FP.BF16.F32.PACK_AB R46, R119, R3 ;  /* 0x00000003772e723e */ /* 0x000fe400000010ff */
[----:B------:R-:W-:Y:S02]  /*2f80*/  F2FP.BF16.F32.PACK_AB R48, R115, R118 ;  /* 0x000000767330723e */ /* 0x000fe400000010ff */
[----:B---3--:R-:W-:Y:S02]  /*2f90*/  F2FP.BF16.F32.PACK_AB R50, R76, R113 ;  /* 0x000000714c32723e */ /* 0x008fe400000010ff */
[----:B----4-:R-:W-:-:S02]  /*2fa0*/  F2FP.BF16.F32.PACK_AB R52, R57, R56 ;  /* 0x000000383934723e */ /* 0x010fc400000010ff */
[----:B------:R-:W-:Y:S02]  /*2fb0*/  F2FP.BF16.F32.PACK_AB R54, R2, R60 ;  /* 0x0000003c0236723e */ /* 0x000fe400000010ff */
[----:B------:R-:W-:Y:S02]  /*2fc0*/  F2FP.BF16.F32.PACK_AB R37, R69, R68 ;  /* 0x000000444525723e */ /* 0x000fe400000010ff */
[----:B------:R-:W-:Y:S02]  /*2fd0*/  F2FP.BF16.F32.PACK_AB R39, R58, R72 ;  /* 0x000000483a27723e */ /* 0x000fe400000010ff */
[----:B------:R-:W-:Y:S02]  /*2fe0*/  F2FP.BF16.F32.PACK_AB R41, R62, R59 ;  /* 0x0000003b3e29723e */ /* 0x000fe400000010ff */
[----:B------:R-:W-:Y:S02]  /*2ff0*/  F2FP.BF16.F32.PACK_AB R43, R66, R63 ;  /* 0x0000003f422b723e */ /* 0x000fe400000010ff */
[----:B------:R-:W-:-:S02]  /*3000*/  F2FP.BF16.F32.PACK_AB R45, R70, R67 ;  /* 0x00000043462d723e */ /* 0x000fc400000010ff */
[----:B------:R-:W-:Y:S02]  /*3010*/  F2FP.BF16.F32.PACK_AB R47, R73, R71 ;  /* 0x00000047492f723e */ /* 0x000fe400000010ff */
[----:B------:R-:W-:Y:S02]  /*3020*/  F2FP.BF16.F32.PACK_AB R49, R75, R74 ;  /* 0x0000004a4b31723e */ /* 0x000fe400000010ff */
[----:B------:R-:W-:Y:S02]  /*3030*/  F2FP.BF16.F32.PACK_AB R51, R78, R77 ;  /* 0x0000004d4e33723e */ /* 0x000fe400000010ff */
[----:B------:R-:W-:Y:S02]  /*3040*/  F2FP.BF16.F32.PACK_AB R53, R0, R79 ;  /* 0x0000004f0035723e */ /* 0x000fe400000010ff */
[----:B------:R-:W-:Y:S01]  /*3050*/  F2FP.BF16.F32.PACK_AB R55, R83, R82 ;  /* 0x000000525337723e */ /* 0x000fe200000010ff */
[----:B------:R-:W-:Y:S06]  /*3060*/  BAR.SYNC.DEFER_BLOCKING 0x0 ;  /* 0x0000000000007b1d */ /* 0x000fec0000010000 */
[----:B------:R-:W-:Y:S01]  /*3070*/  UMOV UR10, UR4 ;  /* 0x00000004000a7c82 */ /* 0x000fe20008000000 */
[----:B------:R-:W-:Y:S01]  /*3080*/  UMOV UR11, 0x40000040 ;  /* 0x40000040000b7882 */ /* 0x000fe20000000000 */
[----:B------:R-:W-:-:S06]  /*3090*/  WARPGROUP.ARRIVE ;  /* 0x00000000000079c5 */ /* 0x000fcc0000000000 */
[----:B------:R-:W-:Y:S01]  /*30a0*/  HGMMA.64x32x16.F32.BF16 R88, R24, gdesc[UR8], R88 ;  /* 0x0060000818587df0 */ /* 0x000fe20008701858 */
[----:B------:R-:W-:-:S04]  /*30b0*/  FADD R81, R109, R81 ;  /* 0x000000516d517221 */ /* 0x000fc80000000000 */
[----:B------:R-:W-:Y:S01]  /*30c0*/  FADD R81, R106, R81 ;  /* 0x000000516a517221 */ /* 0x000fe20000000000 */
[----:B------:R-:W-:Y:S01]  /*30d0*/  FADD R84, R65, R84 ;  /* 0x0000005441547221 */ /* 0x000fe20000000000 */
[----:B------:R0:W5:Y:S02]  /*30e0*/  LDL.LU R106, [R1+0x44] ;  /* 0x00004400016a7983 */ /* 0x0001640000300800 */
[----:B------:R-:W-:Y:S01]  /*30f0*/  FADD R81, R107, R81 ;  /* 0x000000516b517221 */ /* 0x000fe20000000000 */
[----:B------:R-:W-:Y:S01]  /*3100*/  FADD R84, R68, R84 ;  /* 0x0000005444547221 */ /* 0x000fe20000000000 */
[----:B------:R0:W5:Y:S02]  /*3110*/  LDL.LU R107, [R1+0x40] ;  /* 0x00004000016b7983 */ /* 0x0001640000300800 */
[----:B------:R-:W-:Y:S01]  /*3120*/  FADD R81, R120, R81 ;  /* 0x0000005178517221 */ /* 0x000fe20000000000 */
[----:B------:R-:W-:Y:S03]  /*3130*/  HGMMA.64x32x16.F32.BF16 R88, R28, gdesc[UR16], R88 ;  /* 0x006000101c587df0 */ /* 0x000fe60008701858 */
[----:B------:R-:W-:Y:S01]  /*3140*/  FADD R81, R121, R81 ;  /* 0x0000005179517221 */ /* 0x000fe20000000000 */
[----:B------:R-:W-:Y:S01]  /*3150*/  FADD R84, R69, R84 ;  /* 0x0000005445547221 */ /* 0x000fe20000000000 */
[----:B------:R0:W5:Y:S02]  /*3160*/  LDL.LU R120, [R1+0x3c] ;  /* 0x00003c0001787983 */ /* 0x0001640000300800 */
[----:B------:R-:W-:Y:S01]  /*3170*/  FADD R81, R122, R81 ;  /* 0x000000517a517221 */ /* 0x000fe20000000000 */
[----:B------:R-:W-:Y:S01]  /*3180*/  FADD R84, R72, R84 ;  /* 0x0000005448547221 */ /* 0x000fe20000000000 */
[----:B------:R0:W5:Y:S02]  /*3190*/  LDL.LU R121, [R1+0x38] ;  /* 0x0000380001797983 */ /* 0x0001640000300800 */
[----:B------:R-:W-:-:S02]  /*31a0*/  FADD R81, R123, R81 ;  /* 0x000000517b517221 */ /* 0x000fc40000000000 */
[----:B------:R0:W5:Y:S02]  /*31b0*/  LDL.LU R122, [R1+0x34] ;  /* 0x00003400017a7983 */ /* 0x0001640000300800 */
[----:B------:R-:W-:Y:S02]  /*31c0*/  FADD R81, R124, R81 ;  /* 0x000000517c517221 */ /* 0x000fe40000000000 */
[----:B------:R0:W5:Y:S02]  /*31d0*/  LDL.LU R123, [R1+0x30] ;  /* 0x00003000017b7983 */ /* 0x0001640000300800 */
[----:B------:R-:W-:Y:S01]  /*31e0*/  FADD R81, R125, R81 ;  /* 0x000000517d517221 */ /* 0x000fe20000000000 */
[----:B------:R-:W-:Y:S01]  /*31f0*/  FADD R84, R58, R84 ;  /* 0x000000543a547221 */ /* 0x000fe20000000000 */
[----:B------:R0:W5:Y:S02]  /*3200*/  LDL.LU R124, [R1+0x2c] ;  /* 0x00002c00017c7983 */ /* 0x0001640000300800 */
[----:B------:R-:W-:-:S02]  /*3210*/  FADD R81, R4, R81 ;  /* 0x0000005104517221 */ /* 0x000fc40000000000 */
[----:B------:R0:W5:Y:S02]  /*3220*/  LDL.LU R125, [R1+0x28] ;  /* 0x00002800017d7983 */ /* 0x0001640000300800 */
[----:B------:R-:W-:Y:S02]  /*3230*/  FADD R58, R3, R81 ;  /* 0x00000051033a7221 */ /* 0x000fe40000000000 */
[----:B------:R-:W2:Y:S04]  /*3240*/  LDL.LU R4, [R1+0x24] ;  /* 0x0000240001047983 */ /* 0x000ea80000300800 */
[----:B------:R-:W3:Y:S01]  /*3250*/  LDL.LU R3, [R1+0x20] ;  /* 0x0000200001037983 */ /* 0x000ee20000300800 */
[----:B------:R-:W-:Y:S03]  /*3260*/  HGMMA.64x32x16.F32.BF16 R88, R32, gdesc[UR20], R88 ;  /* 0x0060001420587df0 */ /* 0x000fe60008701858 */
[----:B------:R-:W-:Y:S03]  /*3270*/  HGMMA.64x32x16.F32.BF16 R88, R36, gdesc[UR24], R88 ;  /* 0x0060001824587df0 */ /* 0x000fe60008701858 */
[----:B------:R-:W-:Y:S01]  /*3280*/  HGMMA.64x32x16.F32.BF16 R88, R40, gdesc[UR28], R88 ;  /* 0x0060001c28587df0 */ /* 0x000fe20008701858 */
[----:B------:R-:W-:-:S04]  /*3290*/  FADD R59, R59, R84 ;  /* 0x000000543b3b7221 */ /* 0x000fc80000000000 */
[----:B------:R-:W-:-:S04]  /*32a0*/  FADD R62, R62, R59 ;  /* 0x0000003b3e3e7221 */ /* 0x000fc80000000000 */
[----:B------:R-:W-:Y:S01]  /*32b0*/  FADD R63, R63, R62 ;  /* 0x0000003e3f3f7221 */ /* 0x000fe20000000000 */
[----:B------:R-:W-:Y:S03]  /*32c0*/  HGMMA.64x32x16.F32.BF16 R88, R44, gdesc[UR32], R88 ;  /* 0x006000202c587df0 */ /* 0x000fe60008701858 */
[----:B------:R-:W-:-:S04]  /*32d0*/  FADD R66, R66, R63 ;  /* 0x0000003f42427221 */ /* 0x000fc80000000000 */
[----:B------:R-:W-:-:S04]  /*32e0*/  FADD R67, R67, R66 ;  /* 0x0000004243437221 */ /* 0x000fc80000000000 */
[----:B------:R-:W-:-:S04]  /*32f0*/  FADD R70, R70, R67 ;  /* 0x0000004346467221 */ /* 0x000fc80000000000 */
[----:B------:R-:W-:Y:S01]  /*3300*/  FADD R70, R71, R70 ;  /* 0x0000004647467221 */ /* 0x000fe20000000000 */
[----:B------:R-:W-:-:S03]  /*3310*/  FADD R119, R119, R58 ;  /* 0x0000003a77777221 */ /* 0x000fc60000000000 */
[----:B------:R-:W-:Y:S01]  /*3320*/  FADD R73, R73, R70 ;  /* 0x0000004649497221 */ /* 0x000fe20000000000 */
[----:B------:R-:W-:-:S03]  /*3330*/  FADD R118, R118, R119 ;  /* 0x0000007776767221 */ /* 0x000fc60000000000 */
[----:B------:R-:W-:Y:S01]  /*3340*/  FADD R74, R74, R73 ;  /* 0x000000494a4a7221 */ /* 0x000fe20000000000 */
[----:B------:R-:W-:-:S03]  /*3350*/  FADD R118, R115, R118 ;  /* 0x0000007673767221 */ /* 0x000fc60000000000 */
[----:B------:R-:W-:Y:S01]  /*3360*/  FADD R74, R75, R74 ;  /* 0x0000004a4b4a7221 */ /* 0x000fe20000000000 */
[----:B------:R-:W-:-:S03]  /*3370*/  FADD R113, R113, R118 ;  /* 0x0000007671717221 */ /* 0x000fc60000000000 */
[----:B------:R-:W-:Y:S01]  /*3380*/  FADD R77, R77, R74 ;  /* 0x0000004a4d4d7221 */ /* 0x000fe20000000000 */
[----:B------:R-:W-:Y:S01]  /*3390*/  HGMMA.64x32x16.F32.BF16 R88, R48, gdesc[UR36], R88 ;  /* 0x0060002430587df0 */ /* 0x000fe20008701858 */
[----:B------:R-:W-:Y:S02]  /*33a0*/  FADD R113, R76, R113 ;  /* 0x000000714c717221 */ /* 0x000fe40000000000 */
[----:B------:R-:W-:Y:S02]  /*33b0*/  FADD R78, R78, R77 ;  /* 0x0000004d4e4e7221 */ /* 0x000fe40000000000 */
[----:B------:R-:W-:Y:S02]  /*33c0*/  FADD R56, R56, R113 ;  /* 0x0000007138387221 */ /* 0x000fe40000000000 */
[----:B------:R-:W-:Y:S02]  /*33d0*/  FADD R79, R79, R78 ;  /* 0x0000004e4f4f7221 */ /* 0x000fe40000000000 */
[----:B------:R-:W-:-:S02]  /*33e0*/  FADD R57, R57, R56 ;  /* 0x0000003839397221 */ /* 0x000fc40000000000 */
[----:B------:R-:W-:Y:S02]  /*33f0*/  FADD R79, R0, R79 ;  /* 0x0000004f004f7221 */ /* 0x000fe40000000000 */
[----:B------:R-:W-:Y:S02]  /*3400*/  FADD R57, R60, R57 ;  /* 0x000000393c397221 */ /* 0x000fe40000000000 */
[----:B------:R-:W-:Y:S02]  /*3410*/  FADD R82, R82, R79 ;  /* 0x0000004f52527221 */ /* 0x000fe40000000000 */
[----:B------:R-:W-:Y:S02]  /*3420*/  FADD R57, R2, R57 ;  /* 0x0000003902397221 */ /* 0x000fe40000000000 */
[----:B------:R-:W-:-:S03]  /*3430*/  FADD R82, R83, R82 ;  /* 0x0000005253527221 */ /* 0x000fc60000000000 */
[----:B------:R-:W1:Y:S04]  /*3440*/  SHFL.BFLY PT, R0, R57, 0x2, 0x1f ;  /* 0x0c401f0039007f89 */ /* 0x000e6800000e0000 */
[----:B------:R-:W4:Y:S01]  /*3450*/  SHFL.BFLY PT, R59, R82, 0x2, 0x1f ;  /* 0x0c401f00523b7f89 */ /* 0x000f2200000e0000 */
[----:B------:R-:W-:Y:S01]  /*3460*/  HGMMA.64x32x16.F32.BF16 R88, R52, gdesc[UR40], R88, gsb0 ;  /* 0x0060002834587df0 */ /* 0x000fe20008001858 */
[----:B-1----:R-:W-:Y:S01]  /*3470*/  FADD R0, R57, R0 ;  /* 0x0000000039007221 */ /* 0x002fe20000000000 */
[----:B----4-:R-:W-:Y:S01]  /*3480*/  FADD R2, R82, R59 ;  /* 0x0000003b52027221 */ /* 0x010fe20000000000 */
[----:B------:R-:W-:-:S03]  /*3490*/  UIADD3 UR8, UR8, 0x80, URZ ;  /* 0x0000008008087890 */ /* 0x000fc6000fffe03f */
[----:B------:R-:W1:Y:S04]  /*34a0*/  SHFL.BFLY PT, R59, R0, 0x1, 0x1f ;  /* 0x0c201f00003b7f89 */ /* 0x000e6800000e0000 */
[----:B------:R-:W4:Y:S01]  /*34b0*/  SHFL.BFLY PT, R63, R2, 0x1, 0x1f ;  /* 0x0c201f00023f7f89 */ /* 0x000f2200000e0000 */
[----:B------:R-:W-:-:S06]  /*34c0*/  UISETP.GE.AND UP0, UPT, UR8, UR28, UPT ;  /* 0x0000001c0800728c */ /* 0x000fcc000bf06270 */
[----:B------:R-:W-:Y:S01]  /*34d0*/  PLOP3.LUT P0, PT, PT, PT, UP0, 0x80, 0x0 ;  /* 0x000000000000781c */ /* 0x000fe20003f0f008 */
[----:B------:R-:W-:Y:S02]  /*34e0*/  ULEA UR6, UR9, UR6, 0x7 ;  /* 0x0000000609067291 */ /* 0x000fe4000f8e383f */
[----:B------:R-:W-:Y:S01]  /*34f0*/  ULEA UR7, UR17, UR7, 0x7 ;  /* 0x0000000711077291 */ /* 0x000fe2000f8e383f */
[----:B-1----:R-:W-:Y:S01]  /*3500*/  FADD R59, R0, R59 ;  /* 0x0000003b003b7221 */ /* 0x002fe20000000000 */
[----:B----4-:R-:W-:-:S03]  /*3510*/  FADD R63, R2, R63 ;  /* 0x0000003f023f7221 */ /* 0x010fc60000000000 */
[----:B--2---:R-:W-:Y:S01]  /*3520*/  FFMA R4, R64, R4, R59 ;  /* 0x0000000440047223 */ /* 0x004fe2000000003b */
[----:B------:R-:W-:Y:S01]  /*3530*/  MOV R2, R5 ;  /* 0x0000000500027202 */ /* 0x000fe20000000f00 */
[----:B---3--:R-:W-:Y:S01]  /*3540*/  FFMA R3, R80, R3, R63 ;  /* 0x0000000350037223 */ /* 0x008fe2000000003f */
[----:B------:R-:W-:Y:S01]  /*3550*/  MOV R0, R61 ;  /* 0x0000003d00007202 */ /* 0x000fe20000000f00 */
[----:B------:R-:W-:Y:S02]  /*3560*/  WARPGROUP.DEPBAR.LE gsb0, 0x0 ;  /* 0x00008000000079c5 */ /* 0x000fe40000010000 */
[----:B0-----:R-:W-:Y:S05]  /*3570*/  @!P0 BRA `(.L_x_1) ;  /* 0xffffffd800d08947 */ /* 0x001fea000383ffff */
.L_x_0:
[----:B------:R-:W0:Y:S01]  /*3580*/  S2R R110, SR_TID.X ;  /* 0x00000000006e7919 */ /* 0x000e220000002100 */
[----:B------:R-:W-:Y:S02]  /*3590*/  IMAD.MOV.U32 R17, RZ, RZ, R3 ;  /* 0x000000ffff117224 */ /* 0x000fe400078e0003 */
[----:B------:R-:W-:Y:S01]  /*35a0*/  FMUL R0, R103, 0.25 ;  /* 0x3e80000067007820 */ /* 0x000fe20000400000 */
[----:B--2---:R-:W-:Y:S01]  /*35b0*/  FMUL R7, R94, 0.25 ;  /* 0x3e8000005e077820 */ /* 0x004fe20000400000 */
[----:B------:R-:W-:Y:S01]  /*35c0*/  MOV R33, R4 ;  /* 0x0000000400217202 */ /* 0x000fe20000000f00 */
[----:B------:R-:W-:Y:S01]  /*35d0*/  FMUL R2, R99, 0.25 ;  /* 0x3e80000063027820 */ /* 0x000fe20000400000 */
[----:B------:R-:W-:Y:S01]  /*35e0*/  FSETP.GT.AND P0, PT, |R17|, 8.50705917302346158658e+37, PT ;  /* 0x7e8000001100780b */ /* 0x000fe20003f04200 */
[----:B------:R-:W-:Y:S01]  /*35f0*/  FMUL R3, R102, 0.25 ;  /* 0x3e80000066037820 */ /* 0x000fe20000400000 */
[----:B------:R-:W-:Y:S01]  /*3600*/  FSETP.GT.AND P1, PT, |R33|, 8.50705917302346158658e+37, PT ;  /* 0x7e8000002100780b */ /* 0x000fe20003f24200 */
[----:B------:R-:W-:Y:S01]  /*3610*/  BAR.SYNC.DEFER_BLOCKING 0x0 ;  /* 0x0000000000007b1d */ /* 0x000fe20000010000 */
[----:B------:R-:W-:Y:S01]  /*3620*/  FSEL R14, R0, R103, P0 ;  /* 0x00000067000e7208 */ /* 0x000fe20000000000 */
[----:B------:R-:W-:Y:S01]  /*3630*/  FMUL R0, R95, 0.25 ;  /* 0x3e8000005f007820 */ /* 0x000fe20000400000 */
        /* <DEDUP_REMOVED lines=13> */
[----:B------:R-:W1:Y:S01]  /*3710*/  S2R R108, SR_CTAID.X ;  /* 0x00000000006c7919 */ /* 0x000e620000002500 */
[----:B------:R-:W-:Y:S01]  /*3720*/  FSEL R102, R3, R102, P0 ;  /* 0x0000006603667208 */ /* 0x000fe20000000000 */
[----:B------:R-:W-:Y:S01]  /*3730*/  FMUL R3, R98, 0.25 ;  /* 0x3e80000062037820 */ /* 0x000fe20000400000 */
[----:B------:R-:W-:Y:S01]  /*3740*/  FSEL R93, R0, R93, P1 ;  /* 0x0000005d005d7208 */ /* 0x000fe20000800000 */
[----:B------:R-:W-:Y:S01]  /*3750*/  ULDC.64 UR4, c[0x0][0x270] ;  /* 0x00009c0000047ab9 */ /* 0x000fe20000000a00 */
[----:B------:R-:W-:Y:S01]  /*3760*/  FSEL R97, R2, R97, P1 ;  /* 0x0000006102617208 */ /* 0x000fe20000800000 */
[----:B------:R-:W-:Y:S01]  /*3770*/  FMUL R2, R89, 0.25 ;  /* 0x3e80000059027820 */ /* 0x000fe20000400000 */
[C---:B0-----:R-:W-:Y:S01]  /*3780*/  LOP3.LUT R4, R110.reuse, 0x7, RZ, 0xc0, !PT ;  /* 0x000000076e047812 */ /* 0x041fe200078ec0ff */
[----:B------:R-:W-:Y:S01]  /*3790*/  UIMAD UR4, UR20, UR4, URZ ;  /* 0x00000004140472a4 */ /* 0x000fe2000f8e023f */
[----:B------:R-:W-:-:S02]  /*37a0*/  SHF.L.U32 R0, R110, 0x3, RZ ;  /* 0x000000036e007819 */ /* 0x000fc400000006ff */
[----:B------:R-:W-:Y:S02]  /*37b0*/  LEA R7, R4, UR21, 0x4 ;  /* 0x0000001504077c11 */ /* 0x000fe4000f8e20ff */
[----:B------:R-:W-:Y:S02]  /*37c0*/  LOP3.LUT R12, R110, 0x8, RZ, 0xc0, !PT ;  /* 0x000000086e0c7812 */ /* 0x000fe400078ec0ff */
[----:B------:R-:W-:Y:S01]  /*37d0*/  LOP3.LUT R0, R0, 0xf80, RZ, 0xc0, !PT ;  /* 0x00000f8000007812 */ /* 0x000fe200078ec0ff */
[----:B------:R-:W-:Y:S01]  /*37e0*/  IMAD R9, R4, -0x8, R7 ;  /* 0xfffffff804097824 */ /* 0x000fe200078e0207 */
[----:B------:R-:W-:Y:S02]  /*37f0*/  LEA R7, R12, R7, 0x9 ;  /* 0x000000070c077211 */ /* 0x000fe400078e48ff */
[----:B------:R-:W-:Y:S01]  /*3800*/  FSEL R98, R3, R98, P0 ;  /* 0x0000006203627208 */ /* 0x000fe20000000000 */
[----:B------:R-:W-:Y:S01]  /*3810*/  FMUL R3, R100, 0.25 ;  /* 0x3e80000064037820 */ /* 0x000fe20000400000 */
[----:B------:R-:W-:Y:S01]  /*3820*/  IADD3 R6, R0, R7, RZ ;  /* 0x0000000700067210 */ /* 0x000fe20007ffe0ff */
[----:B------:R-:W-:Y:S01]  /*3830*/  FMUL R0, R33, 8388608 ;  /* 0x4b00000021007820 */ /* 0x000fe20000400000 */
[----:B------:R-:W-:-:S02]  /*3840*/  FSEL R89, R2, R89, P1 ;  /* 0x0000005902597208 */ /* 0x000fc40000800000 */
[----:B------:R-:W-:Y:S02]  /*3850*/  FSETP.GEU.AND P2, PT, R33, 1.175494350822287508e-38, PT ;  /* 0x008000002100780b */ /* 0x000fe40003f4e000 */
[----:B------:R-:W-:Y:S01]  /*3860*/  FSEL R15, R3, R100, P1 ;  /* 0x00000064030f7208 */ /* 0x000fe20000800000 */
[----:B------:R-:W-:Y:S01]  /*3870*/  FMUL R3, R92, 0.25 ;  /* 0x3e8000005c037820 */ /* 0x000fe20000400000 */
[----:B------:R-:W-:Y:S02]  /*3880*/  SHF.L.U32 R2, R110, 0x2, RZ ;  /* 0x000000026e027819 */ /* 0x000fe400000006ff */
[----:B------:R-:W-:Y:S02]  /*3890*/  FSEL R35, R0, R33, !P2 ;  /* 0x0000002100237208 */ /* 0x000fe40005000000 */
[----:B------:R-:W-:Y:S01]  /*38a0*/  LOP3.LUT R4, R2, 0x3c0, RZ, 0xc0, !PT ;  /* 0x000003c002047812 */ /* 0x000fe200078ec0ff */
[C---:B------:R-:W-:Y:S01]  /*38b0*/  FMUL R2, R17.reuse, 8388608 ;  /* 0x4b00000011027820 */ /* 0x040fe20000400000 */
[----:B------:R-:W-:-:S02]  /*38c0*/  FSETP.GEU.AND P4, PT, |R17|, 1.175494350822287508e-38, PT ;  /* 0x008000001100780b */ /* 0x000fc40003f8e200 */
[----:B------:R-:W-:Y:S01]  /*38d0*/  FSEL R25, R3, R92, P1 ;  /* 0x0000005c03197208 */ /* 0x000fe20000800000 */
[----:B------:R-:W-:Y:S01]  /*38e0*/  FMUL R3, R88, 0.25 ;  /* 0x3e80000058037820 */ /* 0x000fe20000400000 */
[----:B------:R-:W-:Y:S02]  /*38f0*/  FSETP.GEU.AND P3, PT, R17, 1.175494350822287508e-38, PT ;  /* 0x008000001100780b */ /* 0x000fe40003f6e000 */
[----:B------:R-:W-:Y:S02]  /*3900*/  IADD3 R0, R35, -0x3f3504f3, RZ ;  /* 0xc0cafb0d23007810 */ /* 0x000fe40007ffe0ff */
[----:B------:R-:W-:Y:S01]  /*3910*/  FSEL R37, R2, R17, !P3 ;  /* 0x0000001102257208 */ /* 0x000fe20005800000 */
[----:B------:R-:W-:Y:S01]  /*3920*/  @P0 FMUL R17, R17, 0.25 ;  /* 0x3e80000011110820 */ /* 0x000fe20000400000 */
[----:B------:R-:W-:Y:S02]  /*3930*/  LOP3.LUT R7, R0, 0xff800000, RZ, 0xc0, !PT ;  /* 0xff80000000077812 */ /* 0x000fe400078ec0ff */
[----:B------:R-:W-:Y:S01]  /*3940*/  FSEL R31, R3, R88, P1 ;  /* 0x00000058031f7208 */ /* 0x000fe20000800000 */
[----:B------:R-:W-:Y:S01]  /*3950*/  VIADD R2, R37, 0xc0cafb0d ;  /* 0xc0cafb0d25027836 */ /* 0x000fe20000000000 */
[----:B------:R-:W0:Y:S01]  /*3960*/  LDC R3, c[0x0][0x278] ;  /* 0x00009e00ff037b82 */ /* 0x000e220000000800 */
[----:B------:R-:W-:Y:S01]  /*3970*/  IADD3 R13, R4, R9, RZ ;  /* 0x00000009040d7210 */ /* 0x000fe20007ffe0ff */
[----:B------:R-:W-:Y:S01]  /*3980*/  @!P4 FMUL R17, R17, 16777216 ;  /* 0x4b8000001111c820 */ /* 0x000fe20000400000 */
[----:B------:R-:W-:Y:S01]  /*3990*/  FSEL R4, RZ, -23, P2 ;  /* 0xc1b80000ff047808 */ /* 0x000fe20001000000 */
[----:B------:R-:W-:Y:S01]  /*39a0*/  @!P4 FMUL R14, R14, 16777216 ;  /* 0x4b8000000e0ec820 */ /* 0x000fe20000400000 */
[----:B------:R-:W-:Y:S01]  /*39b0*/  I2FP.F32.S32 R9, R7 ;  /* 0x0000000700097245 */ /* 0x000fe20000201400 */
[----:B------:R-:W-:Y:S01]  /*39c0*/  @!P4 FMUL R102, R102, 16777216 ;  /* 0x4b8000006666c820 */ /* 0x000fe20000400000 */
[----:B------:R-:W-:Y:S01]  /*39d0*/  LEA.HI R0, R12, R13, RZ, 0x1f ;  /* 0x0000000d0c007211 */ /* 0x000fe200078ff8ff */
[----:B------:R-:W-:Y:S01]  /*39e0*/  @!P4 FMUL R18, R18, 16777216 ;  /* 0x4b8000001212c820 */ /* 0x000fe20000400000 */
[----:B------:R-:W-:Y:S01]  /*39f0*/  LOP3.LUT R10, R2, 0xff800000, RZ, 0xc0, !PT ;  /* 0xff800000020a7812 */ /* 0x000fe200078ec0ff */
[----:B------:R-:W-:Y:S01]  /*3a00*/  FFMA.FTZ R12, R9, 1.1920928955078125e-07, R4 ;  /* 0x34000000090c7823 */ /* 0x000fe20000010004 */
[----:B------:R-:W-:Y:S01]  /*3a10*/  FSEL R8, RZ, -23, P3 ;  /* 0xc1b80000ff087808 */ /* 0x000fe20001800000 */
[----:B------:R-:W2:Y:S01]  /*3a20*/  MUFU.RCP R9, R17 ;  /* 0x0000001100097308 */ /* 0x000ea20000001000 */
[-C--:B------:R-:W-:Y:S01]  /*3a30*/  I2FP.F32.S32 R11, R10.reuse ;  /* 0x0000000a000b7245 */ /* 0x080fe20000201400 */
[----:B------:R-:W-:Y:S01]  /*3a40*/  @!P4 FMUL R98, R98, 16777216 ;  /* 0x4b8000006262c820 */ /* 0x000fe20000400000 */
[----:B------:R-:W-:Y:S01]  /*3a50*/  IADD3 R7, R35, -R7, RZ ;  /* 0x8000000723077210 */ /* 0x000fe20007ffe0ff */
[----:B------:R-:W-:Y:S01]  /*3a60*/  @!P4 FMUL R20, R20, 16777216 ;  /* 0x4b8000001414c820 */ /* 0x000fe20000400000 */
[----:B------:R-:W-:Y:S01]  /*3a70*/  SHF.R.U32.HI R16, RZ, 0x8, R110 ;  /* 0x00000008ff107819 */ /* 0x000fe2000001166e */
[----:B------:R-:W-:Y:S01]  /*3a80*/  FFMA.FTZ R13, R11, 1.1920928955078125e-07, R8 ;  /* 0x340000000b0d7823 */ /* 0x000fe20000010008 */
[----:B------:R-:W-:Y:S01]  /*3a90*/  MOV R11, 0x3dc6b27f ;  /* 0x3dc6b27f000b7802 */ /* 0x000fe20000000f00 */
[----:B------:R-:W-:Y:S01]  /*3aa0*/  FADD R7, R7, -1 ;  /* 0xbf80000007077421 */ /* 0x000fe20000000000 */
[----:B------:R-:W-:Y:S01]  /*3ab0*/  SGXT.U32 R16, R16, 0x1 ;  /* 0x000000011010781a */ /* 0x000fe20000000000 */
[----:B------:R-:W-:Y:S01]  /*3ac0*/  @!P4 FMUL R94, R94, 16777216 ;  /* 0x4b8000005e5ec820 */ /* 0x000fe20000400000 */
[----:B------:R-:W-:Y:S01]  /*3ad0*/  IADD3 R10, R37, -R10, RZ ;  /* 0x8000000a250a7210 */ /* 0x000fe20007ffe0ff */
[----:B------:R-:W-:Y:S01]  /*3ae0*/  FFMA.FTZ R8, R7, R11, -0.16845393180847167969 ;  /* 0xbe2c7f3007087423 */ /* 0x000fe2000001000b */
[----:B------:R-:W-:Y:S01]  /*3af0*/  @!P4 FMUL R24, R24, 16777216 ;  /* 0x4b8000001818c820 */ /* 0x000fe20000400000 */
[----:B0-----:R-:W-:-:S02]  /*3b00*/  IMAD R2, R16, R3, RZ ;  /* 0x0000000310027224 */ /* 0x001fc400078e02ff */
[----:B------:R-:W-:Y:S01]  /*3b10*/  @!P4 FMUL R90, R90, 16777216 ;  /* 0x4b8000005a5ac820 */ /* 0x000fe20000400000 */
[----:B------:R-:W-:Y:S01]  /*3b20*/  FSETP.GEU.AND P0, PT, |R33|, 1.175494350822287508e-38, PT ;  /* 0x008000002100780b */ /* 0x000fe20003f0e200 */
[----:B--2---:R-:W-:Y:S01]  /*3b30*/  FMUL R16, R9, R14 ;  /* 0x0000000e09107220 */ /* 0x004fe20000400000 */
[----:B------:R-:W-:Y:S01]  /*3b40*/  FFMA.FTZ R8, R7, R8, 0.1716887056827545166 ;  /* 0x3e2fcf2a07087423 */ /* 0x000fe20000010008 */
[----:B------:R-:W-:Y:S01]  /*3b50*/  FADD R14, R10, -1 ;  /* 0xbf8000000a0e7421 */ /* 0x000fe20000000000 */
[C---:B------:R-:W-:Y:S01]  /*3b60*/  FMUL R102, R9.reuse, R102 ;  /* 0x0000006609667220 */ /* 0x040fe20000400000 */
[C---:B------:R-:W-:Y:S01]  /*3b70*/  FMUL R19, R9.reuse, R18 ;  /* 0x0000001209137220 */ /* 0x040fe20000400000 */
[C---:B------:R-:W-:Y:S01]  /*3b80*/  FMUL R21, R9.reuse, R98 ;  /* 0x0000006209157220 */ /* 0x040fe20000400000 */
[C---:B------:R-:W-:Y:S01]  /*3b90*/  FMUL R22, R9.reuse, R20 ;  /* 0x0000001409167220 */ /* 0x040fe20000400000 */
[C---:B------:R-:W-:Y:S01]  /*3ba0*/  FMUL R94, R9.reuse, R94 ;  /* 0x0000005e095e7220 */ /* 0x040fe20000400000 */
[C---:B------:R-:W-:Y:S01]  /*3bb0*/  FMUL R27, R9.reuse, R24 ;  /* 0x00000018091b7220 */ /* 0x040fe20000400000 */
[----:B------:R-:W-:Y:S01]  /*3bc0*/  FMUL R29, R9, R90 ;  /* 0x0000005a091d7220 */ /* 0x000fe20000400000 */
[----:B------:R-:W-:Y:S01]  /*3bd0*/  FFMA.FTZ R8, R7, R8, -0.17900948226451873779 ;  /* 0xbe374e4307087423 */ /* 0x000fe20000010008 */
[C---:B------:R-:W-:Y:S01]  /*3be0*/  FFMA.FTZ R9, R14.reuse, R11, -0.16845393180847167969 ;  /* 0xbe2c7f300e097423 */ /* 0x040fe2000001000b */
[----:B------:R-:W-:Y:S01]  /*3bf0*/  @P1 FMUL R33, R33, 0.25 ;  /* 0x3e80000021211820 */ /* 0x000fe20000400000 */
[----:B------:R-:W-:Y:S01]  /*3c00*/  @!P0 FMUL R101, R101, 16777216 ;  /* 0x4b80000065658820 */ /* 0x000fe20000400000 */
[----:B------:R-:W-:Y:S01]  /*3c10*/  FFMA.FTZ R8, R7, R8, 0.20512372255325317383 ;  /* 0x3e520bf407087423 */ /* 0x000fe20000010008 */
[C---:B------:R-:W-:Y:S01]  /*3c20*/  FFMA.FTZ R9, R14.reuse, R9, 0.1716887056827545166 ;  /* 0x3e2fcf2a0e097423 */ /* 0x040fe20000010009 */
[----:B------:R-:W-:Y:S01]  /*3c30*/  @!P0 FMUL R33, R33, 16777216 ;  /* 0x4b80000021218820 */ /* 0x000fe20000400000 */
[----:B------:R-:W-:Y:S01]  /*3c40*/  @!P0 FMUL R15, R15, 16777216 ;  /* 0x4b8000000f0f8820 */ /* 0x000fe20000400000 */
[----:B------:R-:W-:Y:S01]  /*3c50*/  FFMA.FTZ R8, R7, R8, -0.24046532809734344482 ;  /* 0xbe763c8b07087423 */ /* 0x000fe20000010008 */
[C---:B------:R-:W-:Y:S01]  /*3c60*/  FFMA.FTZ R9, R14.reuse, R9, -0.17900948226451873779 ;  /* 0xbe374e430e097423 */ /* 0x040fe20000010009 */
[----:B------:R-:W0:Y:S01]  /*3c70*/  MUFU.RCP R10, R33 ;  /* 0x00000021000a7308 */ /* 0x000e220000001000 */
[----:B------:R-:W-:Y:S01]  /*3c80*/  @!P0 FMUL R97, R97, 16777216 ;  /* 0x4b80000061618820 */ /* 0x000fe20000400000 */
[----:B------:R-:W-:Y:S01]  /*3c90*/  FFMA.FTZ R8, R7, R8, 0.28857114911079406738 ;  /* 0x3e93bf9907087423 */ /* 0x000fe20000010008 */
[C---:B------:R-:W-:Y:S01]  /*3ca0*/  FFMA.FTZ R9, R14.reuse, R9, 0.20512372255325317383 ;  /* 0x3e520bf40e097423 */ /* 0x040fe20000010009 */
[----:B------:R-:W-:Y:S01]  /*3cb0*/  @!P0 FMUL R23, R23, 16777216 ;  /* 0x4b80000017178820 */ /* 0x000fe20000400000 */
[----:B------:R-:W-:Y:S01]  /*3cc0*/  @!P0 FMUL R93, R93, 16777216 ;  /* 0x4b8000005d5d8820 */ /* 0x000fe20000400000 */
[----:B------:R-:W-:Y:S01]  /*3cd0*/  FFMA.FTZ R8, R7, R8, -0.36067417263984680176 ;  /* 0xbeb8aa4907087423 */ /* 0x000fe20000010008 */
[C---:B------:R-:W-:Y:S01]  /*3ce0*/  FFMA.FTZ R9, R14.reuse, R9, -0.24046532809734344482 ;  /* 0xbe763c8b0e097423 */ /* 0x040fe20000010009 */
[----:B------:R-:W-:Y:S01]  /*3cf0*/  @!P0 FMUL R25, R25, 16777216 ;  /* 0x4b80000019198820 */ /* 0x000fe20000400000 */
[----:B------:R-:W-:Y:S01]  /*3d00*/  @!P0 FMUL R31, R31, 16777216 ;  /* 0x4b8000001f1f8820 */ /* 0x000fe20000400000 */
[----:B------:R-:W-:Y:S01]  /*3d10*/  FFMA.FTZ R8, R7, R8, 0.48089820146560668945 ;  /* 0x3ef6384a07087423 */ /* 0x000fe20000010008 */
[C---:B------:R-:W-:Y:S01]  /*3d20*/  FFMA.FTZ R9, R14.reuse, R9, 0.28857114911079406738 ;  /* 0x3e93bf990e097423 */ /* 0x040fe20000010009 */
[----:B------:R-:W-:Y:S01]  /*3d30*/  @!P0 FMUL R89, R89, 16777216 ;  /* 0x4b80000059598820 */ /* 0x000fe20000400000 */
[----:B------:R-:W-:Y:S01]  /*3d40*/  ISETP.GE.U32.AND P1, PT, R35, 0x7f800000, PT ;  /* 0x7f8000002300780c */ /* 0x000fe20003f26070 */
[C---:B------:R-:W-:Y:S01]  /*3d50*/  FFMA.FTZ R8, R7.reuse, R8, -0.72134751081466674805 ;  /* 0xbf38aa3b07087423 */ /* 0x040fe20000010008 */
[----:B------:R-:W-:Y:S01]  /*3d60*/  FFMA.FTZ R9, R14, R9, -0.36067417263984680176 ;  /* 0xbeb8aa490e097423 */ /* 0x000fe20000010009 */
[----:B------:R-:W-:Y:S01]  /*3d70*/  LOP3.LUT R109, R110, 0xff, RZ, 0xc0, !PT ;  /* 0x000000ff6e6d7812 */ /* 0x000fe200078ec0ff */
[----:B0-----:R-:W-:Y:S01]  /*3d80*/  FMUL R101, R10, R101 ;  /* 0x000000650a657220 */ /* 0x001fe20000400000 */
[C---:B------:R-:W-:Y:S01]  /*3d90*/  FMUL R8, R7.reuse, R8 ;  /* 0x0000000807087220 */ /* 0x040fe20000400000 */
[----:B------:R-:W-:Y:S01]  /*3da0*/  FFMA.FTZ R9, R14, R9, 0.48089820146560668945 ;  /* 0x3ef6384a0e097423 */ /* 0x000fe20000010009 */
[C---:B------:R-:W-:Y:S01]  /*3db0*/  FMUL R17, R10.reuse, R15 ;  /* 0x0000000f0a117220 */ /* 0x040fe20000400000 */
[C---:B------:R-:W-:Y:S01]  /*3dc0*/  FMUL R18, R10.reuse, R97 ;  /* 0x000000610a127220 */ /* 0x040fe20000400000 */
[C---:B------:R-:W-:Y:S01]  /*3dd0*/  FMUL R20, R10.reuse, R23 ;  /* 0x000000170a147220 */ /* 0x040fe20000400000 */
[C---:B------:R-:W-:Y:S01]  /*3de0*/  FMUL R93, R10.reuse, R93 ;  /* 0x0000005d0a5d7220 */ /* 0x040fe20000400000 */
[C---:B------:R-:W-:Y:S01]  /*3df0*/  FMUL R25, R10.reuse, R25 ;  /* 0x000000190a197220 */ /* 0x040fe20000400000 */
[C---:B------:R-:W-:Y:S01]  /*3e00*/  FMUL R24, R10.reuse, R31 ;  /* 0x0000001f0a187220 */ /* 0x040fe20000400000 */
[----:B------:R-:W-:Y:S01]  /*3e10*/  FMUL R10, R10, R89 ;  /* 0x000000590a0a7220 */ /* 0x000fe20000400000 */
[----:B------:R-:W-:Y:S01]  /*3e20*/  FMUL R8, R7, R8 ;  /* 0x0000000807087220 */ /* 0x000fe20000400000 */
[----:B------:R-:W-:Y:S01]  /*3e30*/  FFMA.FTZ R11, R14, R9, -0.72134751081466674805 ;  /* 0xbf38aa3b0e0b7423 */ /* 0x000fe20000010009 */
[----:B------:R-:W-:-:S02]  /*3e40*/  ISETP.GE.U32.AND P2, PT, R37, 0x7f800000, PT ;  /* 0x7f8000002500780c */ /* 0x000fc40003f46070 */
[----:B------:R-:W-:Y:S01]  /*3e50*/  FFMA.FTZ R7, R7, 1.4426950216293334961, R8 ;  /* 0x3fb8aa3b07077823 */ /* 0x000fe20000010008 */
[----:B------:R-:W-:Y:S01]  /*3e60*/  F2FP.BF16.F32.PACK_AB R9, R93, R10 ;  /* 0x0000000a5d09723e */ /* 0x000fe200000010ff */
[----:B------:R-:W-:Y:S01]  /*3e70*/  FMUL R15, R14, R11 ;  /* 0x0000000b0e0f7220 */ /* 0x000fe20000400000 */
[----:B------:R-:W-:Y:S01]  /*3e80*/  F2FP.BF16.F32.PACK_AB R8, R25, R24 ;  /* 0x000000181908723e */ /* 0x000fe200000010ff */
[----:B------:R-:W-:Y:S01]  /*3e90*/  FADD R44, R12, R7 ;  /* 0x000000070c2c7221 */ /* 0x000fe20000000000 */
[----:B------:R-:W-:Y:S01]  /*3ea0*/  F2FP.BF16.F32.PACK_AB R10, R94, R29 ;  /* 0x0000001d5e0a723e */ /* 0x000fe200000010ff */
[----:B------:R-:W-:Y:S01]  /*3eb0*/  FMUL R15, R14, R15 ;  /* 0x0000000f0e0f7220 */ /* 0x000fe20000400000 */
[----:B------:R-:W-:Y:S02]  /*3ec0*/  F2FP.BF16.F32.PACK_AB R11, R22, R27 ;  /* 0x0000001b160b723e */ /* 0x000fe400000010ff */
[----:B------:R-:W0:Y:S01]  /*3ed0*/  LDC.64 R22, c[0x0][0x228] ;  /* 0x00008a00ff167b82 */ /* 0x000e220000000a00 */
[----:B-1----:R-:W-:Y:S01]  /*3ee0*/  LEA R108, R108, R109, 0x8 ;  /* 0x0000006d6c6c7211 */ /* 0x002fe200078e40ff */
[----:B------:R-:W-:Y:S01]  /*3ef0*/  FFMA.FTZ R14, R14, 1.4426950216293334961, R15 ;  /* 0x3fb8aa3b0e0e7823 */ /* 0x000fe2000001000f */
[----:B------:R1:W-:Y:S01]  /*3f00*/  STSM.16.M88.4 [R6], R8 ;  /* 0x0000000806007844 */ /* 0x0003e20000000200 */
[----:B------:R-:W-:-:S02]  /*3f10*/  LOP3.LUT R41, R110, 0x1ff, RZ, 0xc0, !PT ;  /* 0x000001ff6e297812 */ /* 0x000fc400078ec0ff */
[----:B------:R-:W-:Y:S01]  /*3f20*/  IMAD R7, R108, UR5, RZ ;  /* 0x000000056c077c24 */ /* 0x000fe2000f8e02ff */
[----:B------:R-:W-:Y:S01]  /*3f30*/  @P1 MOV R12, 0x7f800000 ;  /* 0x7f800000000c1802 */ /* 0x000fe20000000f00 */
[----:B------:R-:W-:Y:S01]  /*3f40*/  USHF.L.U32 UR5, UR4, 0x1, URZ ;  /* 0x0000000104057899 */ /* 0x000fe2000800063f */
[----:B------:R-:W-:Y:S01]  /*3f50*/  LEA R41, R41, UR21, 0x4 ;  /* 0x0000001529297c11 */ /* 0x000fe2000f8e20ff */
[----:B------:R-:W-:Y:S01]  /*3f60*/  FADD R45, R13, R14 ;  /* 0x0000000e0d2d7221 */ /* 0x000fe20000000000 */
[C---:B------:R-:W-:Y:S01]  /*3f70*/  FSETP.NEU.AND P0, PT, R35.reuse, RZ, PT ;  /* 0x000000ff2300720b */ /* 0x040fe20003f0d000 */
[----:B------:R-:W-:Y:S01]  /*3f80*/  @P1 FFMA.FTZ R44, R35, R12, +INF ;  /* 0x7f800000232c1423 */ /* 0x000fe2000001000c */
[----:B------:R-:W-:Y:S02]  /*3f90*/  F2FP.BF16.F32.PACK_AB R12, R17, R20 ;  /* 0x00000014110c723e */ /* 0x000fe400000010ff */
[----:B------:R-:W-:Y:S02]  /*3fa0*/  F2FP.BF16.F32.PACK_AB R13, R101, R18 ;  /* 0x00000012650d723e */ /* 0x000fe400000010ff */
[----:B------:R-:W-:Y:S01]  /*3fb0*/  F2FP.BF16.F32.PACK_AB R14, R102, R21 ;  /* 0x00000015660e723e */ /* 0x000fe200000010ff */
[----:B-1----:R-:W-:Y:S01]  /*3fc0*/  @P2 IMAD.MOV.U32 R8, RZ, RZ, 0x7f800000 ;  /* 0x7f800000ff082424 */ /* 0x002fe200078e00ff */
[----:B------:R-:W-:-:S02]  /*3fd0*/  SHF.L.U32 R9, R7, 0x1, RZ ;  /* 0x0000000107097819 */ /* 0x000fc400000006ff */
[----:B------:R-:W-:Y:S01]  /*3fe0*/  F2FP.BF16.F32.PACK_AB R15, R16, R19 ;  /* 0x00000013100f723e */ /* 0x000fe200000010ff */
[----:B------:R-:W-:Y:S01]  /*3ff0*/  BAR.SYNC.DEFER_BLOCKING 0x0 ;  /* 0x0000000000007b1d */ /* 0x000fe20000010000 */
[----:B------:R-:W-:Y:S01]  /*4000*/  @P2 FFMA.FTZ R45, R37, R8, +INF ;  /* 0x7f800000252d2423 */ /* 0x000fe20000010008 */
[----:B0-----:R-:W-:Y:S01]  /*4010*/  IADD3 R35, P2, P3, R9, UR5, R22 ;  /* 0x0000000509237c10 */ /* 0x001fe2000fb5e016 */
[----:B------:R-:W-:Y:S01]  /*4020*/  UIMAD.WIDE UR4, UR4, 0x2, URZ ;  /* 0x00000002040478a5 */ /* 0x000fe2000f8e023f */
[----:B------:R-:W-:Y:S01]  /*4030*/  LEA R4, R3, R2, 0x1 ;  /* 0x0000000203047211 */ /* 0x000fe200078e08ff */
[----:B------:R-:W-:Y:S01]  /*4040*/  IMAD.HI R16, R7, 0x2, RZ ;  /* 0x0000000207107827 */ /* 0x000fe200078e02ff */
[----:B------:R-:W-:Y:S02]  /*4050*/  FSETP.NEU.AND P1, PT, R37, RZ, PT ;  /* 0x000000ff2500720b */ /* 0x000fe40003f2d000 */
[C---:B------:R-:W-:Y:S02]  /*4060*/  LEA R26, R3.reuse, R4, 0x1 ;  /* 0x00000004031a7211 */ /* 0x040fe400078e08ff */
[----:B------:R-:W-:Y:S01]  /*4070*/  IADD3.X R47, R16, UR5, R23, P2, P3 ;  /* 0x00000005102f7c10 */ /* 0x000fe200097e6417 */
[----:B------:R-:W-:Y:S01]  /*4080*/  ULDC UR4, c[0x0][0x27c] ;  /* 0x00009f0000047ab9 */ /* 0x000fe20000000800 */
[----:B------:R-:W-:Y:S01]  /*4090*/  LEA R28, R3, R26, 0x1 ;  /* 0x0000001a031c7211 */ /* 0x000fe200078e08ff */
[----:B------:R-:W-:Y:S01]  /*40a0*/  UIMAD UR4, UR20, UR4, URZ ;  /* 0x00000004140472a4 */ /* 0x000fe2000f8e023f */
[----:B------:R-:W-:-:S02]  /*40b0*/  LEA R16, P6, R2, R35, 0x1 ;  /* 0x0000002302107211 */ /* 0x000fc400078c08ff */
[C---:B------:R-:W-:Y:S01]  /*40c0*/  LEA R30, R3.reuse, R28, 0x1 ;  /* 0x0000001c031e7211 */ /* 0x040fe200078e08ff */
[----:B------:R-:W-:Y:S01]  /*40d0*/  USHF.L.U32 UR6, UR4, 0x2, URZ ;  /* 0x0000000204067899 */ /* 0x000fe2000800063f */
[-C--:B------:R-:W-:Y:S01]  /*40e0*/  LEA R18, P5, R4, R35.reuse, 0x1 ;  /* 0x0000002304127211 */ /* 0x080fe200078a08ff */
[----:B------:R-:W-:Y:S01]  /*40f0*/  UIMAD.WIDE UR4, UR4, 0x4, URZ ;  /* 0x00000004040478a5 */ /* 0x000fe2000f8e023f */
[-C--:B------:R-:W-:Y:S01]  /*4100*/  LEA R20, P2, R26, R35.reuse, 0x1 ;  /* 0x000000231a147211 */ /* 0x080fe200078408ff */
[C---:B------:R-:W-:Y:S01]  /*4110*/  IMAD R32, R3.reuse, 0x2, R30 ;  /* 0x0000000203207824 */ /* 0x040fe200078e021e */
[----:B------:R-:W-:Y:S01]  /*4120*/  LEA R22, P4, R28, R35, 0x1 ;  /* 0x000000231c167211 */ /* 0x000fe200078808ff */
[----:B------:R-:W0:Y:S01]  /*4130*/  LDS.128 R8, [R41] ;  /* 0x0000000029087984 */ /* 0x000e220000000c00 */
[----:B------:R-:W-:Y:S02]  /*4140*/  LEA.HI.X.SX32 R17, R2, R47, 0x1, P6 ;  /* 0x0000002f02117211 */ /* 0x000fe400030f0eff */
[----:B------:R-:W-:Y:S01]  /*4150*/  LEA R34, R3, R32, 0x1 ;  /* 0x0000002003227211 */ /* 0x000fe200078e08ff */
[----:B------:R-:W-:Y:S01]  /*4160*/  BAR.SYNC.DEFER_BLOCKING 0x0 ;  /* 0x0000000000007b1d */ /* 0x000fe20000010000 */
[----:B------:R-:W-:-:S02]  /*4170*/  LEA R24, P3, R30, R35, 0x1 ;  /* 0x000000231e187211 */ /* 0x000fc400078608ff */
[C---:B------:R-:W-:Y:S02]  /*4180*/  LEA R36, R3.reuse, R34, 0x1 ;  /* 0x0000002203247211 */ /* 0x040fe400078e08ff */
[----:B------:R-:W-:Y:S02]  /*4190*/  LEA R2, P6, R32, R35, 0x1 ;  /* 0x0000002320027211 */ /* 0x000fe400078c08ff */
[C---:B------:R-:W-:Y:S02]  /*41a0*/  LEA R38, R3.reuse, R36, 0x1 ;  /* 0x0000002403267211 */ /* 0x040fe400078e08ff */
[-C--:B------:R-:W-:Y:S02]  /*41b0*/  LEA.HI.X.SX32 R19, R4, R47.reuse, 0x1, P5 ;  /* 0x0000002f04137211 */ /* 0x080fe400028f0eff */
[----:B------:R-:W-:Y:S02]  /*41c0*/  LEA R40, R3, R38, 0x1 ;  /* 0x0000002603287211 */ /* 0x000fe400078e08ff */
[----:B------:R-:W-:-:S02]  /*41d0*/  LEA.HI.X.SX32 R21, R26, R47, 0x1, P2 ;  /* 0x0000002f1a157211 */ /* 0x000fc400010f0eff */
[C---:B------:R-:W-:Y:S02]  /*41e0*/  LEA R42, R3.reuse, R40, 0x1 ;  /* 0x00000028032a7211 */ /* 0x040fe400078e08ff */
[----:B------:R-:W-:Y:S02]  /*41f0*/  LEA R26, P2, R36, R35, 0x1 ;  /* 0x00000023241a7211 */ /* 0x000fe400078408ff */
[C---:B------:R-:W-:Y:S02]  /*4200*/  LEA R46, R3.reuse, R42, 0x1 ;  /* 0x0000002a032e7211 */ /* 0x040fe400078e08ff */
[----:B------:R-:W-:Y:S02]  /*4210*/  LEA.HI.X.SX32 R23, R28, R47, 0x1, P4 ;  /* 0x0000002f1c177211 */ /* 0x000fe400020f0eff */
[C---:B------:R-:W-:Y:S01]  /*4220*/  LEA R48, R3.reuse, R46, 0x1 ;  /* 0x0000002e03307211 */ /* 0x040fe200078e08ff */
[----:B------:R1:W-:Y:S01]  /*4230*/  STSM.16.M88.4 [R6], R12 ;  /* 0x0000000c06007844 */ /* 0x0003e20000000200 */
[----:B------:R-:W-:Y:S02]  /*4240*/  BAR.SYNC.DEFER_BLOCKING 0x0 ;  /* 0x0000000000007b1d */ /* 0x000fe40000010000 */
[----:B------:R-:W-:-:S02]  /*4250*/  LEA R50, R3, R48, 0x1 ;  /* 0x0000003003327211 */ /* 0x000fc400078e08ff */
[----:B------:R-:W-:Y:S02]  /*4260*/  LEA R28, P4, R38, R35, 0x1 ;  /* 0x00000023261c7211 */ /* 0x000fe400078808ff */
[C---:B------:R-:W-:Y:S02]  /*4270*/  LEA R52, R3.reuse, R50, 0x1 ;  /* 0x0000003203347211 */ /* 0x040fe400078e08ff */
[-C--:B------:R-:W-:Y:S02]  /*4280*/  LEA.HI.X.SX32 R25, R30, R47.reuse, 0x1, P3 ;  /* 0x0000002f1e197211 */ /* 0x080fe400018f0eff */
[----:B------:R-:W-:Y:S02]  /*4290*/  LEA R43, R3, R52, 0x1 ;  /* 0x00000034032b7211 */ /* 0x000fe400078e08ff */
[----:B------:R-:W-:Y:S02]  /*42a0*/  LEA.HI.X.SX32 R3, R32, R47, 0x1, P6 ;  /* 0x0000002f20037211 */ /* 0x000fe400030f0eff */
[----:B-1----:R-:W-:-:S02]  /*42b0*/  LEA R6, P5, R34, R35, 0x1 ;  /* 0x0000002322067211 */ /* 0x002fc400078a08ff */
[----:B0-----:R-:W-:Y:S02]  /*42c0*/  PRMT R4, R8, 0x7632, R4 ;  /* 0x0000763208047816 */ /* 0x001fe40000000004 */
[-C--:B------:R-:W-:Y:S02]  /*42d0*/  LEA R30, P3, R40, R35.reuse, 0x1 ;  /* 0x00000023281e7211 */ /* 0x080fe400078608ff */
[----:B------:R-:W-:Y:S02]  /*42e0*/  LEA R32, P6, R42, R35, 0x1 ;  /* 0x000000232a207211 */ /* 0x000fe400078c08ff */
[----:B------:R-:W-:Y:S02]  /*42f0*/  LEA.HI.X.SX32 R7, R34, R47, 0x1, P5 ;  /* 0x0000002f22077211 */ /* 0x000fe400028f0eff */
[----:B------:R-:W-:Y:S01]  /*4300*/  LEA R34, P5, R46, R35, 0x1 ;  /* 0x000000232e227211 */ /* 0x000fe200078a08ff */
[----:B------:R-:W0:Y:S01]  /*4310*/  LDS.128 R12, [R41] ;  /* 0x00000000290c7984 */ /* 0x000e220000000c00 */
[----:B------:R-:W-:-:S02]  /*4320*/  LEA.HI.X.SX32 R27, R36, R47, 0x1, P2 ;  /* 0x0000002f241b7211 */ /* 0x000fc400010f0eff */
[----:B------:R-:W-:Y:S01]  /*4330*/  LEA R36, P2, R48, R35, 0x1 ;  /* 0x0000002330247211 */ /* 0x000fe200078408ff */
[----:B------:R1:W-:Y:S01]  /*4340*/  STG.E.U16 desc[UR24][R16.64], R8 ;  /* 0x0000000810007986 */ /* 0x0003e2000c101518 */
[----:B------:R-:W-:Y:S02]  /*4350*/  LEA.HI.X.SX32 R29, R38, R47, 0x1, P4 ;  /* 0x0000002f261d7211 */ /* 0x000fe400020f0eff */
[----:B------:R-:W-:Y:S01]  /*4360*/  LEA R38, P4, R50, R35, 0x1 ;  /* 0x0000002332267211 */ /* 0x000fe200078808ff */
[----:B------:R2:W-:Y:S01]  /*4370*/  STG.E.U16 desc[UR24][R18.64], R9 ;  /* 0x0000000912007986 */ /* 0x0005e2000c101518 */
[-C--:B------:R-:W-:Y:S02]  /*4380*/  LEA.HI.X.SX32 R31, R40, R47.reuse, 0x1, P3 ;  /* 0x0000002f281f7211 */ /* 0x080fe400018f0eff */
[----:B------:R-:W-:Y:S01]  /*4390*/  LEA.HI.X.SX32 R33, R42, R47, 0x1, P6 ;  /* 0x0000002f2a217211 */ /* 0x000fe200030f0eff */
[----:B------:R3:W-:Y:S01]  /*43a0*/  STG.E.U16 desc[UR24][R20.64], R10 ;  /* 0x0000000a14007986 */ /* 0x0007e2000c101518 */
[----:B------:R-:W-:-:S02]  /*43b0*/  LEA R40, P3, R52, R35, 0x1 ;  /* 0x0000002334287211 */ /* 0x000fc400078608ff */
[----:B------:R-:W-:Y:S01]  /*43c0*/  LEA R42, P6, R43, R35, 0x1 ;  /* 0x000000232b2a7211 */ /* 0x000fe200078c08ff */
[----:B------:R-:W-:Y:S01]  /*43d0*/  STG.E.U16 desc[UR24][R22.64], R11 ;  /* 0x0000000b16007986 */ /* 0x000fe2000c101518 */
[----:B-1----:R-:W-:Y:S02]  /*43e0*/  PRMT R17, R9, 0x7632, R17 ;  /* 0x0000763209117816 */ /* 0x002fe40000000011 */
[-C--:B------:R-:W-:Y:S01]  /*43f0*/  LEA.HI.X.SX32 R35, R46, R47.reuse, 0x1, P5 ;  /* 0x0000002f2e237211 */ /* 0x080fe200028f0eff */
[----:B------:R1:W-:Y:S01]  /*4400*/  STG.E.U16 desc[UR24][R24.64], R4 ;  /* 0x0000000418007986 */ /* 0x0003e2000c101518 */
[----:B--2---:R-:W-:Y:S01]  /*4410*/  PRMT R19, R10, 0x7632, R19 ;  /* 0x000076320a137816 */ /* 0x004fe20000000013 */
[----:B------:R-:W2:Y:S01]  /*4420*/  LDC.64 R8, c[0x0][0x230] ;  /* 0x00008c00ff087b82 */ /* 0x000ea20000000a00 */
[----:B------:R-:W-:Y:S01]  /*4430*/  LEA.HI.X.SX32 R37, R48, R47, 0x1, P2 ;  /* 0x0000002f30257211 */ /* 0x000fe200010f0eff */
[----:B------:R4:W-:Y:S01]  /*4440*/  STG.E.U16 desc[UR24][R2.64], R17 ;  /* 0x0000001102007986 */ /* 0x0009e2000c101518 */
[----:B---3--:R-:W-:-:S02]  /*4450*/  PRMT R21, R11, 0x7632, R21 ;  /* 0x000076320b157816 */ /* 0x008fc40000000015 */
[-C--:B------:R-:W-:Y:S01]  /*4460*/  LEA.HI.X.SX32 R39, R50, R47.reuse, 0x1, P4 ;  /* 0x0000002f32277211 */ /* 0x080fe200020f0eff */
[----:B------:R3:W-:Y:S01]  /*4470*/  STG.E.U16 desc[UR24][R6.64], R19 ;  /* 0x0000001306007986 */ /* 0x0007e2000c101518 */
[-C--:B------:R-:W-:Y:S02]  /*4480*/  LEA.HI.X.SX32 R41, R52, R47.reuse, 0x1, P3 ;  /* 0x0000002f34297211 */ /* 0x080fe400018f0eff */
[----:B------:R-:W-:Y:S01]  /*4490*/  LEA.HI.X.SX32 R43, R43, R47, 0x1, P6 ;  /* 0x0000002f2b2b7211 */ /* 0x000fe200030f0eff */
[----:B------:R2:W-:Y:S01]  /*44a0*/  STG.E.U16 desc[UR24][R26.64], R21 ;  /* 0x000000151a007986 */ /* 0x0005e2000c101518 */
[----:B------:R-:W-:Y:S01]  /*44b0*/  FSEL R44, R44, -INF , P0 ;  /* 0xff8000002c2c7808 */ /* 0x000fe20000000000 */
[----:B-1----:R-:W-:Y:S01]  /*44c0*/  IMAD.HI R4, R108, 0x4, RZ ;  /* 0x000000046c047827 */ /* 0x002fe200078e02ff */
[----:B------:R-:W-:Y:S02]  /*44d0*/  LOP3.LUT P2, RZ, R110, 0x100, RZ, 0xc0, !PT ;  /* 0x000001006eff7812 */ /* 0x000fe4000784c0ff */
[----:B----4-:R-:W-:Y:S01]  /*44e0*/  FSEL R2, R45, -INF , P1 ;  /* 0xff8000002d027808 */ /* 0x010fe20000800000 */
[----:B------:R-:W-:Y:S01]  /*44f0*/  FFMA R44, R44, 0.69314718246459960938, R5 ;  /* 0x3f3172182c2c7823 */ /* 0x000fe20000000005 */
[----:B------:R-:W-:Y:S01]  /*4500*/  SHF.L.U32 R3, R110, 0x1, RZ ;  /* 0x000000016e037819 */ /* 0x000fe200000006ff */
[----:B0-----:R0:W-:Y:S01]  /*4510*/  STG.E.U16 desc[UR24][R28.64], R12 ;  /* 0x0000000c1c007986 */ /* 0x0011e2000c101518 */
[----:B------:R-:W-:Y:S01]  /*4520*/  PRMT R18, R12, 0x7632, R18 ;  /* 0x000076320c127816 */ /* 0x000fe20000000012 */
[----:B------:R-:W-:Y:S01]  /*4530*/  FFMA R45, R2, 0.69314718246459960938, R61 ;  /* 0x3f317218022d7823 */ /* 0x000fe2000000003d */
[----:B---3--:R-:W-:Y:S01]  /*4540*/  PRMT R7, R13, 0x7632, R7 ;  /* 0x000076320d077816 */ /* 0x008fe20000000007 */
[----:B------:R0:W-:Y:S01]  /*4550*/  STG.E.U16 desc[UR24][R30.64], R13 ;  /* 0x0000000d1e007986 */ /* 0x0001e2000c101518 */
[----:B------:R-:W-:-:S02]  /*4560*/  PRMT R20, R14, 0x7632, R20 ;  /* 0x000076320e147816 */ /* 0x000fc40000000014 */
[----:B------:R-:W-:Y:S01]  /*4570*/  PRMT R10, R15, 0x7632, R10 ;  /* 0x000076320f0a7816 */ /* 0x000fe2000000000a */
[----:B------:R0:W-:Y:S01]  /*4580*/  STG.E.U16 desc[UR24][R32.64], R14 ;  /* 0x0000000e20007986 */ /* 0x0001e2000c101518 */
[----:B------:R-:W-:Y:S02]  /*4590*/  LOP3.LUT R5, R3, 0x3f8, RZ, 0xc0, !PT ;  /* 0x000003f803057812 */ /* 0x000fe400078ec0ff */
[----:B------:R-:W-:Y:S01]  /*45a0*/  SHF.L.U32 R3, R108, 0x2, RZ ;  /* 0x000000026c037819 */ /* 0x000fe200000006ff */
[----:B------:R0:W-:Y:S03]  /*45b0*/  STG.E.U16 desc[UR24][R34.64], R15 ;  /* 0x0000000f22007986 */ /* 0x0001e6000c101518 */
[----:B--2---:R-:W-:Y:S01]  /*45c0*/  IADD3 R2, P0, P1, R3, UR6, R8 ;  /* 0x0000000603027c10 */ /* 0x004fe2000f91e008 */
[----:B------:R0:W-:Y:S03]  /*45d0*/  STG.E.U16 desc[UR24][R36.64], R18 ;  /* 0x0000001224007986 */ /* 0x0001e6000c101518 */
[----:B------:R-:W-:Y:S01]  /*45e0*/  IADD3.X R3, R4, UR5, R9, P0, P1 ;  /* 0x0000000504037c10 */ /* 0x000fe200087e2409 */
[----:B------:R0:W-:Y:S04]  /*45f0*/  STG.E.U16 desc[UR24][R38.64], R7 ;  /* 0x0000000726007986 */ /* 0x0001e8000c101518 */
[----:B------:R0:W-:Y:S04]  /*4600*/  STG.E.U16 desc[UR24][R40.64], R20 ;  /* 0x0000001428007986 */ /* 0x0001e8000c101518 */
[----:B------:R0:W-:Y:S01]  /*4610*/  STG.E.U16 desc[UR24][R42.64], R10 ;  /* 0x0000000a2a007986 */ /* 0x0001e2000c101518 */
[----:B------:R-:W-:Y:S06]  /*4620*/  BAR.SYNC.DEFER_BLOCKING 0x0 ;  /* 0x0000000000007b1d */ /* 0x000fec0000010000 */
[----:B------:R0:W-:Y:S02]  /*4630*/  STS.64 [R5+UR21], R44 ;  /* 0x0000002c05007988 */ /* 0x0001e40008000a15 */
[----:B------:R-:W-:Y:S06]  /*4640*/  BAR.SYNC.DEFER_BLOCKING 0x0 ;  /* 0x0000000000007b1d */ /* 0x000fec0000010000 */
[----:B------:R-:W-:Y:S05]  /*4650*/  @P2 EXIT ;  /* 0x000000000000294d */ /* 0x000fea0003800000 */
[----:B0-----:R-:W0:Y:S04]  /*4660*/  LDS R5, [R0] ;  /* 0x0000000000057984 */ /* 0x001e280000000800 */
[----:B0-----:R-:W-:Y:S01]  /*4670*/  STG.E desc[UR24][R2.64], R5 ;  /* 0x0000000502007986 */ /* 0x001fe2000c101918 */
[----:B------:R-:W-:Y:S05]  /*4680*/  EXIT ;  /* 0x000000000000794d */ /* 0x000fea0003800000 */
.L_x_2:
[----:B------:R-:W-:-:S00]  /*4690*/  BRA `(.L_x_2) ;  /* 0xfffffffc00fc7947 */ /* 0x000fc0000383ffff */
[----:B------:R-:W-:-:S00]  /*46a0*/  NOP ;  /* 0x0000000000007918 */ /* 0x000fc00000000000 */
        /* <DEDUP_REMOVED lines=13> */
.L_x_3:


//--------------------- .nv.global.init           --------------------------
	.section	.nv.global.init,"aw",@progbits
.nv.global.init:
	.type		_$_str,@object
	.size		_$_str,(.L_0 - _$_str)
_$_str:
        /*0000*/ 	.byte	0x5f, 0x5f, 0x43, 0x55, 0x44, 0x41, 0x5f, 0x46, 0x54, 0x5a, 0x00
.L_0:


//--------------------- .nv.shared.attn_fwd       --------------------------
	.section	.nv.shared.attn_fwd,"aw",@nobits
	.sectionflags	@""
	.align	16
	.zero		1024


//--------------------- .nv.shared.reserved.0     --------------------------
	.section	.nv.shared.reserved.0,"aw",@nobits
	.weak		__nv_reservedSMEM_offset_0_alias
	.size		__nv_reservedSMEM_offset_0_alias, 0, 0
	.other		__nv_reservedSMEM_offset_0_alias,@"STO_CUDA_RESERVED_SHARED STV_DEFAULT"
__nv_reservedSMEM_offset_0_alias:
	.zero		0


//--------------------- .nv.constant0.attn_fwd    --------------------------
	.section	.nv.constant0.attn_fwd,"a",@progbits
	.sectionflags	@""
	.align	4
.nv.constant0.attn_fwd:
	.zero		664


//--------------------- SYMBOLS --------------------------

	.type		.nv.reservedSmem.offset0,@object
	.size		.nv.reservedSmem.offset0,0x4
